	.target	sm_100a

	.elftype	@"ET_EXEC"


//--------------------- .note.nv.tkinfo           --------------------------
	.section	.note.nv.tkinfo,"",@"SHT_NOTE"
	.sectionflags	@"SHF_NOTE_NV_TKINFO"
	.tkinfo
        /*0018*/ 	.word	0x00000002
        /*0030*/ 	.string	""
        /*0030*/ 	.string	"ptxas"
        /*0030*/ 	.string	"Cuda compilation tools, release 13.0, V13.0.88"
        /*0030*/ 	.string	"Build cuda_13.0.r13.0/compiler.36424714_0"
        /*0030*/ 	.string	"-arch sm_100a -m 64 "



//--------------------- .note.nv.cuinfo           --------------------------
	.section	.note.nv.cuinfo,"",@"SHT_NOTE"
	.sectionflags	@"SHF_NOTE_NV_CUINFO"
        /*0018*/ 	.short	0x0002
        /*001a*/ 	.short	0x0064
        /*001c*/ 	.short	0x0082
	.zero		2


//--------------------- .nv.info                  --------------------------
	.section	.nv.info,"",@"SHT_CUDA_INFO"
	.align	4


	//----- nvinfo : EIATTR_REGCOUNT
	.align		4
        /*0000*/ 	.byte	0x04, 0x2f
        /*0002*/ 	.short	(.L_19 - .L_18)
	.align		4
.L_18:
        /*0004*/ 	.word	index@(_ZN7cutlass13device_kernelINS_4gemm6kernel13GemmUniversalIN4cute5tupleIJiiiiEEENS1_10collective13CollectiveMmaINS1_35MainloopSm100TmaUmmaWarpSpecializedILi5ELi2ELi4ENS5_IJNS4_1CILi2EEENSA_ILi1EEESC_EEEEENS5_IJNSA_ILi256EEENSA_ILi64EEESG_EEEaNS5_IJlSC_lEEEaSI_NS4_8TiledMMAINS4_8MMA_AtomIJNS4_21SM100_MMA_S8_2x1SM_SSIaaiLi256ELi64ELNS4_4UMMA5MajorE0ELSN_0ELNSM_8SaturateE0EEEEEENS4_6LayoutINS5_IJSC_SC_SC_EEENS5_IJNSA_ILi0EEEST_ST_EEEEENS5_IJNS4_10UnderscoreESW_SW_EEEEENS4_18SM100_TMA_2SM_LOADENS4_14ComposedLayoutINS4_7SwizzleILi2ELi4ELi3EEENS4_18smem_ptr_flag_bitsILi8EEENSR_INS5_IJNSA_ILi8EEESG_EEENS5_IJSG_SC_EEEEEEEvNS4_8identityESZ_S19_vS1A_EENS_8epilogue10collective18CollectiveEpilogueINS1C_23Sm100TmaWarpSpecializedILi1ELi1ELi64ELb0ELb0EEEJNS5_IJNSA_ILi128EEESG_SG_EEENS5_IJNSR_IS1H_SC_EENSR_ISG_SC_EEEEEaSI_aSI_NS1C_6fusion15FusionCallbacksIS1G_NS1M_17LinearCombinationIaiaiLNS_15FloatRoundStyleE2EEES1I_S1L_JEEENS4_5SM1004TMEM4LOAD26SM100_TMEM_LOAD_32dp32b64xENS4_13SM90_TMA_LOADES19_NS4_39AutoVectorizingCopyWithAssumedAlignmentILi128EEENS4_14SM90_TMA_STOREES19_S1Y_S1Y_EEEvvEEEEvNT_6ParamsE)
        /*0008*/ 	.word	0x000000c6


	//----- nvinfo : EIATTR_FRAME_SIZE
	.align		4
.L_19:
        /*000c*/ 	.byte	0x04, 0x11
        /*000e*/ 	.short	(.L_21 - .L_20)
	.align		4
.L_20:
        /*0010*/ 	.word	index@($__internal_2_$__cuda_sm10x_tcgen05_guardrail_trap_unallocated_columns_being_dealloced)
        /*0014*/ 	.word	0x00000000


	//----- nvinfo : EIATTR_FRAME_SIZE
	.align		4
.L_21:
        /*0018*/ 	.byte	0x04, 0x11
        /*001a*/ 	.short	(.L_23 - .L_22)
	.align		4
.L_22:
        /*001c*/ 	.word	index@($__internal_1_$__cuda_sm10x_tcgen05_guardrail_trap_phase_invalid_during_alloc)
        /*0020*/ 	.word	0x00000000


	//----- nvinfo : EIATTR_FRAME_SIZE
	.align		4
.L_23:
        /*0024*/ 	.byte	0x04, 0x11
        /*0026*/ 	.short	(.L_25 - .L_24)
	.align		4
.L_24:
        /*0028*/ 	.word	index@($__internal_0_$__cuda_sm10x_tcgen05_guardrail_trap_col_being_dealloced_not_returned_by_alloc)
        /*002c*/ 	.word	0x00000000


	//----- nvinfo : EIATTR_FRAME_SIZE
	.align		4
.L_25:
        /*0030*/ 	.byte	0x04, 0x11
        /*0032*/ 	.short	(.L_27 - .L_26)
	.align		4
.L_26:
        /*0034*/ 	.word	index@(_ZN7cutlass13device_kernelINS_4gemm6kernel13GemmUniversalIN4cute5tupleIJiiiiEEENS1_10collective13CollectiveMmaINS1_35MainloopSm100TmaUmmaWarpSpecializedILi5ELi2ELi4ENS5_IJNS4_1CILi2EEENSA_ILi1EEESC_EEEEENS5_IJNSA_ILi256EEENSA_ILi64EEESG_EEEaNS5_IJlSC_lEEEaSI_NS4_8TiledMMAINS4_8MMA_AtomIJNS4_21SM100_MMA_S8_2x1SM_SSIaaiLi256ELi64ELNS4_4UMMA5MajorE0ELSN_0ELNSM_8SaturateE0EEEEEENS4_6LayoutINS5_IJSC_SC_SC_EEENS5_IJNSA_ILi0EEEST_ST_EEEEENS5_IJNS4_10UnderscoreESW_SW_EEEEENS4_18SM100_TMA_2SM_LOADENS4_14ComposedLayoutINS4_7SwizzleILi2ELi4ELi3EEENS4_18smem_ptr_flag_bitsILi8EEENSR_INS5_IJNSA_ILi8EEESG_EEENS5_IJSG_SC_EEEEEEEvNS4_8identityESZ_S19_vS1A_EENS_8epilogue10collective18CollectiveEpilogueINS1C_23Sm100TmaWarpSpecializedILi1ELi1ELi64ELb0ELb0EEEJNS5_IJNSA_ILi128EEESG_SG_EEENS5_IJNSR_IS1H_SC_EENSR_ISG_SC_EEEEEaSI_aSI_NS1C_6fusion15FusionCallbacksIS1G_NS1M_17LinearCombinationIaiaiLNS_15FloatRoundStyleE2EEES1I_S1L_JEEENS4_5SM1004TMEM4LOAD26SM100_TMEM_LOAD_32dp32b64xENS4_13SM90_TMA_LOADES19_NS4_39AutoVectorizingCopyWithAssumedAlignmentILi128EEENS4_14SM90_TMA_STOREES19_S1Y_S1Y_EEEvvEEEEvNT_6ParamsE)
        /*0038*/ 	.word	0x00000000


	//----- nvinfo : EIATTR_MIN_STACK_SIZE
	.align		4
.L_27:
        /*003c*/ 	.byte	0x04, 0x12
        /*003e*/ 	.short	(.L_29 - .L_28)
	.align		4
.L_28:
        /*0040*/ 	.word	index@(_ZN7cutlass13device_kernelINS_4gemm6kernel13GemmUniversalIN4cute5tupleIJiiiiEEENS1_10collective13CollectiveMmaINS1_35MainloopSm100TmaUmmaWarpSpecializedILi5ELi2ELi4ENS5_IJNS4_1CILi2EEENSA_ILi1EEESC_EEEEENS5_IJNSA_ILi256EEENSA_ILi64EEESG_EEEaNS5_IJlSC_lEEEaSI_NS4_8TiledMMAINS4_8MMA_AtomIJNS4_21SM100_MMA_S8_2x1SM_SSIaaiLi256ELi64ELNS4_4UMMA5MajorE0ELSN_0ELNSM_8SaturateE0EEEEEENS4_6LayoutINS5_IJSC_SC_SC_EEENS5_IJNSA_ILi0EEEST_ST_EEEEENS5_IJNS4_10UnderscoreESW_SW_EEEEENS4_18SM100_TMA_2SM_LOADENS4_14ComposedLayoutINS4_7SwizzleILi2ELi4ELi3EEENS4_18smem_ptr_flag_bitsILi8EEENSR_INS5_IJNSA_ILi8EEESG_EEENS5_IJSG_SC_EEEEEEEvNS4_8identityESZ_S19_vS1A_EENS_8epilogue10collective18CollectiveEpilogueINS1C_23Sm100TmaWarpSpecializedILi1ELi1ELi64ELb0ELb0EEEJNS5_IJNSA_ILi128EEESG_SG_EEENS5_IJNSR_IS1H_SC_EENSR_ISG_SC_EEEEEaSI_aSI_NS1C_6fusion15FusionCallbacksIS1G_NS1M_17LinearCombinationIaiaiLNS_15FloatRoundStyleE2EEES1I_S1L_JEEENS4_5SM1004TMEM4LOAD26SM100_TMEM_LOAD_32dp32b64xENS4_13SM90_TMA_LOADES19_NS4_39AutoVectorizingCopyWithAssumedAlignmentILi128EEENS4_14SM90_TMA_STOREES19_S1Y_S1Y_EEEvvEEEEvNT_6ParamsE)
        /*0044*/ 	.word	0x00000000
.L_29:


//--------------------- .nv.compat                --------------------------
	.section	.nv.compat,"",@"SHT_CUDA_COMPAT_INFO"
	.align	4
        /*0000*/ 	.byte	0x02, 0x09, 0x01, 0x00, 0x02, 0x02, 0x03, 0x00, 0x02, 0x05, 0x06, 0x00, 0x03, 0x07, 0x01, 0x01
        /*0010*/ 	.byte	0x02, 0x03, 0x01, 0x00, 0x02, 0x06, 0x01, 0x00, 0x04, 0x0b, 0x08, 0x00, 0x01, 0x00, 0x00, 0x00
        /*0020*/ 	.byte	0x00, 0x00, 0x00, 0x00


//--------------------- .nv.info._ZN7cutlass13device_kernelINS_4gemm6kernel13GemmUniversalIN4cute5tupleIJiiiiEEENS1_10collective13CollectiveMmaINS1_35MainloopSm100TmaUmmaWarpSpecializedILi5ELi2ELi4ENS5_IJNS4_1CILi2EEENSA_ILi1EEESC_EEEEENS5_IJNSA_ILi256EEENSA_ILi64EEESG_EEEaNS5_IJlSC_lEEEaSI_NS4_8TiledMMAINS4_8MMA_AtomIJNS4_21SM100_MMA_S8_2x1SM_SSIaaiLi256ELi64ELNS4_4UMMA5MajorE0ELSN_0ELNSM_8SaturateE0EEEEEENS4_6LayoutINS5_IJSC_SC_SC_EEENS5_IJNSA_ILi0EEEST_ST_EEEEENS5_IJNS4_10UnderscoreESW_SW_EEEEENS4_18SM100_TMA_2SM_LOADENS4_14ComposedLayoutINS4_7SwizzleILi2ELi4ELi3EEENS4_18smem_ptr_flag_bitsILi8EEENSR_INS5_IJNSA_ILi8EEESG_EEENS5_IJSG_SC_EEEEEEEvNS4_8identityESZ_S19_vS1A_EENS_8epilogue10collective18CollectiveEpilogueINS1C_23Sm100TmaWarpSpecializedILi1ELi1ELi64ELb0ELb0EEEJNS5_IJNSA_ILi128EEESG_SG_EEENS5_IJNSR_IS1H_SC_EENSR_ISG_SC_EEEEEaSI_aSI_NS1C_6fusion15FusionCallbacksIS1G_NS1M_17LinearCombinationIaiaiLNS_15FloatRoundStyleE2EEES1I_S1L_JEEENS4_5SM1004TMEM4LOAD26SM100_TMEM_LOAD_32dp32b64xENS4_13SM90_TMA_LOADES19_NS4_39AutoVectorizingCopyWithAssumedAlignmentILi128EEENS4_14SM90_TMA_STOREES19_S1Y_S1Y_EEEvvEEEEvNT_6ParamsE --------------------------
	.section	.nv.info._ZN7cutlass13device_kernelINS_4gemm6kernel13GemmUniversalIN4cute5tupleIJiiiiEEENS1_10collective13CollectiveMmaINS1_35MainloopSm100TmaUmmaWarpSpecializedILi5ELi2ELi4ENS5_IJNS4_1CILi2EEENSA_ILi1EEESC_EEEEENS5_IJNSA_ILi256EEENSA_ILi64EEESG_EEEaNS5_IJlSC_lEEEaSI_NS4_8TiledMMAINS4_8MMA_AtomIJNS4_21SM100_MMA_S8_2x1SM_SSIaaiLi256ELi64ELNS4_4UMMA5MajorE0ELSN_0ELNSM_8SaturateE0EEEEEENS4_6LayoutINS5_IJSC_SC_SC_EEENS5_IJNSA_ILi0EEEST_ST_EEEEENS5_IJNS4_10UnderscoreESW_SW_EEEEENS4_18SM100_TMA_2SM_LOADENS4_14ComposedLayoutINS4_7SwizzleILi2ELi4ELi3EEENS4_18smem_ptr_flag_bitsILi8EEENSR_INS5_IJNSA_ILi8EEESG_EEENS5_IJSG_SC_EEEEEEEvNS4_8identityESZ_S19_vS1A_EENS_8epilogue10collective18CollectiveEpilogueINS1C_23Sm100TmaWarpSpecializedILi1ELi1ELi64ELb0ELb0EEEJNS5_IJNSA_ILi128EEESG_SG_EEENS5_IJNSR_IS1H_SC_EENSR_ISG_SC_EEEEEaSI_aSI_NS1C_6fusion15FusionCallbacksIS1G_NS1M_17LinearCombinationIaiaiLNS_15FloatRoundStyleE2EEES1I_S1L_JEEENS4_5SM1004TMEM4LOAD26SM100_TMEM_LOAD_32dp32b64xENS4_13SM90_TMA_LOADES19_NS4_39AutoVectorizingCopyWithAssumedAlignmentILi128EEENS4_14SM90_TMA_STOREES19_S1Y_S1Y_EEEvvEEEEvNT_6ParamsE,"",@"SHT_CUDA_INFO"
	.sectionflags	@""
	.align	4


	//----- nvinfo : EIATTR_CUDA_API_VERSION
	.align		4
        /*0000*/ 	.byte	0x04, 0x37
        /*0002*/ 	.short	(.L_31 - .L_30)
.L_30:
        /*0004*/ 	.word	0x00000082


	//----- nvinfo : EIATTR_KPARAM_INFO
	.align		4
.L_31:
        /*0008*/ 	.byte	0x04, 0x17
        /*000a*/ 	.short	(.L_33 - .L_32)
.L_32:
        /*000c*/ 	.word	0x00000000
        /*0010*/ 	.short	0x0000
        /*0012*/ 	.short	0x0000
        /*0014*/ 	.byte	0x00, 0xf0, 0x01, 0x20


	//----- nvinfo : EIATTR_AT_ENTRY_FRAGMENTS
	.align		4
.L_33:
        /*0018*/ 	.byte	0x04, 0x4f
        /*001a*/ 	.short	(.L_35 - .L_34)


	//   ....[0]....
.L_34:
        /*001c*/ 	.word	0x00000007


	//----- nvinfo : EIATTR_RESERVED_SMEM_USED
	.align		4
.L_35:
        /*0020*/ 	.byte	0x01, 0x41
	.zero		2


	//----- nvinfo : EIATTR_SPARSE_MMA_MASK
	.align		4
        /*0024*/ 	.byte	0x03, 0x50
        /*0026*/ 	.short	0x0000


	//----- nvinfo : EIATTR_TCGEN05_2CTA_USED
	.align		4
        /*0028*/ 	.byte	0x01, 0x52
	.zero		2


	//----- nvinfo : EIATTR_MAXREG_COUNT
	.align		4
        /*002c*/ 	.byte	0x03, 0x1b
        /*002e*/ 	.short	0x00ff


	//----- nvinfo : EIATTR_NUM_BARRIERS
	.align		4
        /*0030*/ 	.byte	0x02, 0x4c
        /*0032*/ 	.byte	0x07
	.zero		1


	//----- nvinfo : EIATTR_EXTERNS
	.align		4
        /*0034*/ 	.byte	0x04, 0x0f
        /*0036*/ 	.short	(.L_37 - .L_36)


	//   ....[0]....
	.align		4
.L_36:
        /*0038*/ 	.word	index@(__assertfail)


	//----- nvinfo : EIATTR_MERCURY_ISA_VERSION
	.align		4
.L_37:
        /*003c*/ 	.byte	0x03, 0x5f
        /*003e*/ 	.short	0x0101


	//----- nvinfo : EIATTR_INT_WARP_WIDE_INSTR_OFFSETS
	.align		4
        /*0040*/ 	.byte	0x04, 0x31
        /*0042*/ 	.short	(.L_39 - .L_38)


	//   ....[0]....
.L_38:
        /*0044*/ 	.word	0x00000cd0


	//   ....[1]....
        /*0048*/ 	.word	0x00000d70


	//   ....[2]....
        /*004c*/ 	.word	0x000020d0


	//   ....[3]....
        /*0050*/ 	.word	0x00003f60


	//   ....[4]....
        /*0054*/ 	.word	0x00003f80


	//   ....[5]....
        /*0058*/ 	.word	0x00003fb0


	//   ....[6]....
        /*005c*/ 	.word	0x000049c0


	//   ....[7]....
        /*0060*/ 	.word	0x00004ae0


	//----- nvinfo : EIATTR_COOP_GROUP_MASK_REGIDS
	.align		4
.L_39:
        /*0064*/ 	.byte	0x04, 0x29
        /*0066*/ 	.short	(.L_41 - .L_40)


	//   ....[0]....
.L_40:
        /*0068*/ 	.word	0xffffffff


	//   ....[1]....
        /*006c*/ 	.word	0xffffffff


	//   ....[2]....
        /*0070*/ 	.word	0xffffffff


	//   ....[3]....
        /*0074*/ 	.word	0xffffffff


	//   ....[4]....
        /*0078*/ 	.word	0xffffffff


	//   ....[5]....
        /*007c*/ 	.word	0xffffffff


	//   ....[6]....
        /*0080*/ 	.word	0xffffffff


	//   ....[7]....
        /*0084*/ 	.word	0xffffffff


	//   ....[8]....
        /*0088*/ 	.word	0xffffffff


	//   ....[9]....
        /*008c*/ 	.word	0xffffffff


	//   ....[10]....
        /*0090*/ 	.word	0xffffffff


	//   ....[11]....
        /*0094*/ 	.word	0xffffffff


	//   ....[12]....
        /*0098*/ 	.word	0xffffffff


	//   ....[13]....
        /*009c*/ 	.word	0xffffffff


	//----- nvinfo : EIATTR_COOP_GROUP_INSTR_OFFSETS
	.align		4
.L_41:
        /*00a0*/ 	.byte	0x04, 0x28
        /*00a2*/ 	.short	(.L_43 - .L_42)


	//   ....[0]....
.L_42:
        /*00a4*/ 	.word	0x000000c0


	//   ....[1]....
        /*00a8*/ 	.word	0x00000500


	//   ....[2]....
        /*00ac*/ 	.word	0x000006a0


	//   ....[3]....
        /*00b0*/ 	.word	0x000007d0


	//   ....[4]....
        /*00b4*/ 	.word	0x000008c0


	//   ....[5]....
        /*00b8*/ 	.word	0x00000a20


	//   ....[6]....
        /*00bc*/ 	.word	0x00000bb0


	//   ....[7]....
        /*00c0*/ 	.word	0x00000df0


	//   ....[8]....
        /*00c4*/ 	.word	0x00001fb0


	//   ....[9]....
        /*00c8*/ 	.word	0x00002e20


	//   ....[10]....
        /*00cc*/ 	.word	0x000032f0


	//   ....[11]....
        /*00d0*/ 	.word	0x00003320


	//   ....[12]....
        /*00d4*/ 	.word	0x00003e60


	//   ....[13]....
        /*00d8*/ 	.word	0x00004070


	//----- nvinfo : EIATTR_VRC_CTA_INIT_COUNT
	.align		4
.L_43:
        /*00dc*/ 	.byte	0x02, 0x4a
        /*00de*/ 	.byte	0x80
	.zero		1


	//----- nvinfo : EIATTR_SYSCALL_OFFSETS
	.align		4
        /*00e0*/ 	.byte	0x04, 0x46
        /*00e2*/ 	.short	(.L_45 - .L_44)


	//   ....[0]....
.L_44:
        /*00e4*/ 	.word	0x000054e0


	//   ....[1]....
        /*00e8*/ 	.word	0x00005620


	//   ....[2]....
        /*00ec*/ 	.word	0x00005dc0


	//----- nvinfo : EIATTR_MBARRIER_INSTR_OFFSETS
	.align		4
.L_45:
        /*00f0*/ 	.byte	0x04, 0x39
        /*00f2*/ 	.short	(.L_47 - .L_46)


	//   ....[0]....
.L_46:
        /*00f4*/ 	.word	0x000005f0
        /*00f8*/ 	.word	0x000000ff
        /*00fc*/ 	.word	0x00000000
        /*0100*/ 	.short	0x0100
        /*0102*/ 	.byte	0x08
	.zero		1


	//   ....[1]....
        /*0104*/ 	.word	0x00000600
        /*0108*/ 	.word	0x000000ff
        /*010c*/ 	.word	0x00000028
        /*0110*/ 	.short	0x0100
        /*0112*/ 	.byte	0x08
	.zero		1


	//   ....[2]....
        /*0114*/ 	.word	0x00000610
        /*0118*/ 	.word	0x000000ff
        /*011c*/ 	.word	0x00000008
        /*0120*/ 	.short	0x0100
        /*0122*/ 	.byte	0x08
	.zero		1


	//   ....[3]....
        /*0124*/ 	.word	0x00000620
        /*0128*/ 	.word	0x000000ff
        /*012c*/ 	.word	0x00000030
        /*0130*/ 	.short	0x0100
        /*0132*/ 	.byte	0x08
	.zero		1


	//   ....[4]....
        /*0134*/ 	.word	0x00000630
        /*0138*/ 	.word	0x000000ff
        /*013c*/ 	.word	0x00000010
        /*0140*/ 	.short	0x0100
        /*0142*/ 	.byte	0x08
	.zero		1


	//   ....[5]....
        /*0144*/ 	.word	0x00000640
        /*0148*/ 	.word	0x000000ff
        /*014c*/ 	.word	0x00000038
        /*0150*/ 	.short	0x0100
        /*0152*/ 	.byte	0x08
	.zero		1


	//   ....[6]....
        /*0154*/ 	.word	0x00000650
        /*0158*/ 	.word	0x000000ff
        /*015c*/ 	.word	0x00000018
        /*0160*/ 	.short	0x0100
        /*0162*/ 	.byte	0x08
	.zero		1


	//   ....[7]....
        /*0164*/ 	.word	0x00000660
        /*0168*/ 	.word	0x000000ff
        /*016c*/ 	.word	0x00000040
        /*0170*/ 	.short	0x0100
        /*0172*/ 	.byte	0x08
	.zero		1


	//   ....[8]....
        /*0174*/ 	.word	0x00000670
        /*0178*/ 	.word	0x000000ff
        /*017c*/ 	.word	0x00000020
        /*0180*/ 	.short	0x0100
        /*0182*/ 	.byte	0x08
	.zero		1


	//   ....[9]....
        /*0184*/ 	.word	0x00000680
        /*0188*/ 	.word	0x000000ff
        /*018c*/ 	.word	0x00000048
        /*0190*/ 	.short	0x0100
        /*0192*/ 	.byte	0x08
	.zero		1


	//   ....[10]....
        /*0194*/ 	.word	0x000007a0
        /*0198*/ 	.word	0x000000ff
        /*019c*/ 	.word	0x00000050
        /*01a0*/ 	.short	0x0100
        /*01a2*/ 	.byte	0x09
	.zero		1


	//   ....[11]....
        /*01a4*/ 	.word	0x000007b0
        /*01a8*/ 	.word	0x000000ff
        /*01ac*/ 	.word	0x00000058
        /*01b0*/ 	.short	0x0100
        /*01b2*/ 	.byte	0x09
	.zero		1


	//   ....[12]....
        /*01b4*/ 	.word	0x00000890
        /*01b8*/ 	.word	0x000000ff
        /*01bc*/ 	.word	0x00000060
        /*01c0*/ 	.short	0x0100
        /*01c2*/ 	.byte	0x08
	.zero		1


	//   ....[13]....
        /*01c4*/ 	.word	0x000008a0
        /*01c8*/ 	.word	0x000000ff
        /*01cc*/ 	.word	0x00000068
        /*01d0*/ 	.short	0x0100
        /*01d2*/ 	.byte	0x08
	.zero		1


	//   ....[14]....
        /*01d4*/ 	.word	0x000009d0
        /*01d8*/ 	.word	0x000000ff
        /*01dc*/ 	.word	0x00000070
        /*01e0*/ 	.short	0x0100
        /*01e2*/ 	.byte	0x08
	.zero		1


	//   ....[15]....
        /*01e4*/ 	.word	0x000009e0
        /*01e8*/ 	.word	0x000000ff
        /*01ec*/ 	.word	0x00000080
        /*01f0*/ 	.short	0x0100
        /*01f2*/ 	.byte	0x08
	.zero		1


	//   ....[16]....
        /*01f4*/ 	.word	0x000009f0
        /*01f8*/ 	.word	0x000000ff
        /*01fc*/ 	.word	0x00000078
        /*0200*/ 	.short	0x0100
        /*0202*/ 	.byte	0x08
	.zero		1


	//   ....[17]....
        /*0204*/ 	.word	0x00000a00
        /*0208*/ 	.word	0x000000ff
        /*020c*/ 	.word	0x00000088
        /*0210*/ 	.short	0x0100
        /*0212*/ 	.byte	0x08
	.zero		1


	//   ....[18]....
        /*0214*/ 	.word	0x00000b20
        /*0218*/ 	.word	0x000000ff
        /*021c*/ 	.word	0x00000090
        /*0220*/ 	.short	0x0100
        /*0222*/ 	.byte	0x09
	.zero		1


	//   ....[19]....
        /*0224*/ 	.word	0x00000b30
        /*0228*/ 	.word	0x000000ff
        /*022c*/ 	.word	0x000000b0
        /*0230*/ 	.short	0x0100
        /*0232*/ 	.byte	0x09
	.zero		1


	//   ....[20]....
        /*0234*/ 	.word	0x00000b40
        /*0238*/ 	.word	0x000000ff
        /*023c*/ 	.word	0x00000098
        /*0240*/ 	.short	0x0100
        /*0242*/ 	.byte	0x09
	.zero		1


	//   ....[21]....
        /*0244*/ 	.word	0x00000b50
        /*0248*/ 	.word	0x000000ff
        /*024c*/ 	.word	0x000000b8
        /*0250*/ 	.short	0x0100
        /*0252*/ 	.byte	0x09
	.zero		1


	//   ....[22]....
        /*0254*/ 	.word	0x00000b60
        /*0258*/ 	.word	0x000000ff
        /*025c*/ 	.word	0x000000a0
        /*0260*/ 	.short	0x0100
        /*0262*/ 	.byte	0x09
	.zero		1


	//   ....[23]....
        /*0264*/ 	.word	0x00000b70
        /*0268*/ 	.word	0x000000ff
        /*026c*/ 	.word	0x000000c0
        /*0270*/ 	.short	0x0100
        /*0272*/ 	.byte	0x09
	.zero		1


	//   ....[24]....
        /*0274*/ 	.word	0x00000b80
        /*0278*/ 	.word	0x000000ff
        /*027c*/ 	.word	0x000000a8
        /*0280*/ 	.short	0x0100
        /*0282*/ 	.byte	0x09
	.zero		1


	//   ....[25]....
        /*0284*/ 	.word	0x00000b90
        /*0288*/ 	.word	0x000000ff
        /*028c*/ 	.word	0x000000c8
        /*0290*/ 	.short	0x0100
        /*0292*/ 	.byte	0x09
	.zero		1


	//   ....[26]....
        /*0294*/ 	.word	0x00000c80
        /*0298*/ 	.word	0x000000ff
        /*029c*/ 	.word	0x000000d0
        /*02a0*/ 	.short	0x0100
        /*02a2*/ 	.byte	0x08
	.zero		1


	//   ....[27]....
        /*02a4*/ 	.word	0x00000c90
        /*02a8*/ 	.word	0x000000ff
        /*02ac*/ 	.word	0x000000e0
        /*02b0*/ 	.short	0x0100
        /*02b2*/ 	.byte	0x08
	.zero		1


	//   ....[28]....
        /*02b4*/ 	.word	0x00000ca0
        /*02b8*/ 	.word	0x000000ff
        /*02bc*/ 	.word	0x000000d8
        /*02c0*/ 	.short	0x0100
        /*02c2*/ 	.byte	0x08
	.zero		1


	//   ....[29]....
        /*02c4*/ 	.word	0x00000cb0
        /*02c8*/ 	.word	0x000000ff
        /*02cc*/ 	.word	0x000000e8
        /*02d0*/ 	.short	0x0100
        /*02d2*/ 	.byte	0x08
	.zero		1


	//   ....[30]....
        /*02d4*/ 	.word	0x00000da0
        /*02d8*/ 	.word	0x000000ff
        /*02dc*/ 	.word	0x000000f0
        /*02e0*/ 	.short	0x0100
        /*02e2*/ 	.byte	0x06
	.zero		1


	//   ....[31]....
        /*02e4*/ 	.word	0x000017b0
        /*02e8*/ 	.word	0x00000003
        /*02ec*/ 	.word	0x000000e0
        /*02f0*/ 	.short	0x010a
        /*02f2*/ 	.byte	0xff
	.zero		1


	//   ....[32]....
        /*02f4*/ 	.word	0x000017e0
        /*02f8*/ 	.word	0x00000003
        /*02fc*/ 	.word	0x000000d0
        /*0300*/ 	.short	0x0101
        /*0302*/ 	.byte	0xff
	.zero		1


	//   ....[33]....
        /*0304*/ 	.word	0x000018e0
        /*0308*/ 	.word	0x000000ff
        /*030c*/ 	.word	0x00000028
        /*0310*/ 	.short	0x010a
        /*0312*/ 	.byte	0x08
	.zero		1


	//   ....[34]....
        /*0314*/ 	.word	0x000019b0
        /*0318*/ 	.word	0x000000ff
        /*031c*/ 	.word	0x00000028
        /*0320*/ 	.short	0x010a
        /*0322*/ 	.byte	0x21
	.zero		1


	//   ....[35]....
        /*0324*/ 	.word	0x00001b60
        /*0328*/ 	.word	0x000000ff
        /*032c*/ 	.word	0x00000028
        /*0330*/ 	.short	0x010a
        /*0332*/ 	.byte	0x08
	.zero		1


	//   ....[36]....
        /*0334*/ 	.word	0x00001c60
        /*0338*/ 	.word	0x000000ff
        /*033c*/ 	.word	0x00000068
        /*0340*/ 	.short	0x0101
        /*0342*/ 	.byte	0x04
	.zero		1


	//   ....[37]....
        /*0344*/ 	.word	0x00001c80
        /*0348*/ 	.word	0x000000ff
        /*034c*/ 	.word	0x00000028
        /*0350*/ 	.short	0x010a
        /*0352*/ 	.byte	0x08
	.zero		1


	//   ....[38]....
        /*0354*/ 	.word	0x00001d00
        /*0358*/ 	.word	0x000000ff
        /*035c*/ 	.word	0x00000028
        /*0360*/ 	.short	0x010a
        /*0362*/ 	.byte	0x11
	.zero		1


	//   ....[39]....
        /*0364*/ 	.word	0x00001e90
        /*0368*/ 	.word	0x000000ff
        /*036c*/ 	.word	0x00000028
        /*0370*/ 	.short	0x010a
        /*0372*/ 	.byte	0x08
	.zero		1


	//   ....[40]....
        /*0374*/ 	.word	0x00001fe0
        /*0378*/ 	.word	0x00000002
        /*037c*/ 	.word	0x00000070
        /*0380*/ 	.short	0x010a
        /*0382*/ 	.byte	0xff
	.zero		1


	//   ....[41]....
        /*0384*/ 	.word	0x000020a0
        /*0388*/ 	.word	0x00000002
        /*038c*/ 	.word	0x00000000
        /*0390*/ 	.short	0x0101
        /*0392*/ 	.byte	0xff
	.zero		1


	//   ....[42]....
        /*0394*/ 	.word	0x00002600
        /*0398*/ 	.word	0x000000ff
        /*039c*/ 	.word	0x00000000
        /*03a0*/ 	.short	0x010a
        /*03a2*/ 	.byte	0x05
	.zero		1


	//   ....[43]....
        /*03a4*/ 	.word	0x00002690
        /*03a8*/ 	.word	0x000000ff
        /*03ac*/ 	.word	0x00000000
        /*03b0*/ 	.short	0x010a
        /*03b2*/ 	.byte	0x05
	.zero		1


	//   ....[44]....
        /*03b4*/ 	.word	0x00002720
        /*03b8*/ 	.word	0x000000ff
        /*03bc*/ 	.word	0x00000000
        /*03c0*/ 	.short	0x010a
        /*03c2*/ 	.byte	0x05
	.zero		1


	//   ....[45]....
        /*03c4*/ 	.word	0x000027b0
        /*03c8*/ 	.word	0x000000ff
        /*03cc*/ 	.word	0x00000000
        /*03d0*/ 	.short	0x010a
        /*03d2*/ 	.byte	0x05
	.zero		1


	//   ....[46]....
        /*03d4*/ 	.word	0x00002850
        /*03d8*/ 	.word	0x00000000
        /*03dc*/ 	.word	0x00000000
        /*03e0*/ 	.short	0x010a
        /*03e2*/ 	.byte	0xff
	.zero		1


	//   ....[47]....
        /*03e4*/ 	.word	0x00002980
        /*03e8*/ 	.word	0x00000000
        /*03ec*/ 	.word	0x000000d0
        /*03f0*/ 	.short	0x010a
        /*03f2*/ 	.byte	0xff
	.zero		1


	//   ....[48]....
        /*03f4*/ 	.word	0x000029f0
        /*03f8*/ 	.word	0x00000004
        /*03fc*/ 	.word	0x00000000
        /*0400*/ 	.short	0x0101
        /*0402*/ 	.byte	0xff
	.zero		1


	//   ....[49]....
        /*0404*/ 	.word	0x00002a10
        /*0408*/ 	.word	0x000000ff
        /*040c*/ 	.word	0x00000080
        /*0410*/ 	.short	0x010a
        /*0412*/ 	.byte	0x05
	.zero		1


	//   ....[50]....
        /*0414*/ 	.word	0x00002b30
        /*0418*/ 	.word	0x00000000
        /*041c*/ 	.word	0x00000070
        /*0420*/ 	.short	0x010a
        /*0422*/ 	.byte	0xff
	.zero		1


	//   ....[51]....
        /*0424*/ 	.word	0x00002c30
        /*0428*/ 	.word	0x00000000
        /*042c*/ 	.word	0x00000000
        /*0430*/ 	.short	0x0101
        /*0432*/ 	.byte	0xff
	.zero		1


	//   ....[52]....
        /*0434*/ 	.word	0x00002cc0
        /*0438*/ 	.word	0x000000ff
        /*043c*/ 	.word	0x00000080
        /*0440*/ 	.short	0x0106
        /*0442*/ 	.byte	0x05
	.zero		1


	//   ....[53]....
        /*0444*/ 	.word	0x00002ce0
        /*0448*/ 	.word	0x000000ff
        /*044c*/ 	.word	0x00000080
        /*0450*/ 	.short	0x010a
        /*0452*/ 	.byte	0x05
	.zero		1


	//   ....[54]....
        /*0454*/ 	.word	0x00002d70
        /*0458*/ 	.word	0x000000ff
        /*045c*/ 	.word	0x00000080
        /*0460*/ 	.short	0x0106
        /*0462*/ 	.byte	0x04
	.zero		1


	//   ....[55]....
        /*0464*/ 	.word	0x00002db0
        /*0468*/ 	.word	0x00000000
        /*046c*/ 	.word	0x00000080
        /*0470*/ 	.short	0x010a
        /*0472*/ 	.byte	0xff
	.zero		1


	//   ....[56]....
        /*0474*/ 	.word	0x00002ff0
        /*0478*/ 	.word	0x000000ff
        /*047c*/ 	.word	0x00000008
        /*0480*/ 	.short	0x010a
        /*0482*/ 	.byte	0x06
	.zero		1


	//   ....[57]....
        /*0484*/ 	.word	0x00003010
        /*0488*/ 	.word	0x000000ff
        /*048c*/ 	.word	0x00000008
        /*0490*/ 	.short	0x010a
        /*0492*/ 	.byte	0x06
	.zero		1


	//   ....[58]....
        /*0494*/ 	.word	0x000031a0
        /*0498*/ 	.word	0x000000ff
        /*049c*/ 	.word	0x00000008
        /*04a0*/ 	.short	0x010a
        /*04a2*/ 	.byte	0x06
	.zero		1


	//   ....[59]....
        /*04a4*/ 	.word	0x000031c0
        /*04a8*/ 	.word	0x000000ff
        /*04ac*/ 	.word	0x00000008
        /*04b0*/ 	.short	0x010a
        /*04b2*/ 	.byte	0x06
	.zero		1


	//   ....[60]....
        /*04b4*/ 	.word	0x00003280
        /*04b8*/ 	.word	0x000000ff
        /*04bc*/ 	.word	0x00000000
        /*04c0*/ 	.short	0x0101
        /*04c2*/ 	.byte	0x07
	.zero		1


	//   ....[61]....
        /*04c4*/ 	.word	0x00003580
        /*04c8*/ 	.word	0x00000000
        /*04cc*/ 	.word	0x00000070
        /*04d0*/ 	.short	0x010a
        /*04d2*/ 	.byte	0xff
	.zero		1


	//   ....[62]....
        /*04d4*/ 	.word	0x00003640
        /*04d8*/ 	.word	0x00000000
        /*04dc*/ 	.word	0x00000000
        /*04e0*/ 	.short	0x0101
        /*04e2*/ 	.byte	0xff
	.zero		1


	//   ....[63]....
        /*04e4*/ 	.word	0x00003700
        /*04e8*/ 	.word	0x000000ff
        /*04ec*/ 	.word	0x00000000
        /*04f0*/ 	.short	0x010a
        /*04f2*/ 	.byte	0x06
	.zero		1


	//   ....[64]....
        /*04f4*/ 	.word	0x00003710
        /*04f8*/ 	.word	0x000000ff
        /*04fc*/ 	.word	0x000000b0
        /*0500*/ 	.short	0x010a
        /*0502*/ 	.byte	0x0a
	.zero		1


	//   ....[65]....
        /*0504*/ 	.word	0x000037c0
        /*0508*/ 	.word	0x000000ff
        /*050c*/ 	.word	0x00000000
        /*0510*/ 	.short	0x010a
        /*0512*/ 	.byte	0x09
	.zero		1


	//   ....[66]....
        /*0514*/ 	.word	0x00003900
        /*0518*/ 	.word	0x000000ff
        /*051c*/ 	.word	0x00000000
        /*0520*/ 	.short	0x010a
        /*0522*/ 	.byte	0x06
	.zero		1


	//   ....[67]....
        /*0524*/ 	.word	0x00003b50
        /*0528*/ 	.word	0x000000ff
        /*052c*/ 	.word	0x00000000
        /*0530*/ 	.short	0x010a
        /*0532*/ 	.byte	0x07
	.zero		1


	//   ....[68]....
        /*0534*/ 	.word	0x00003be0
        /*0538*/ 	.word	0x000000ff
        /*053c*/ 	.word	0x00000000
        /*0540*/ 	.short	0x010a
        /*0542*/ 	.byte	0x07
	.zero		1


	//   ....[69]....
        /*0544*/ 	.word	0x00003c70
        /*0548*/ 	.word	0x000000ff
        /*054c*/ 	.word	0x00000000
        /*0550*/ 	.short	0x010a
        /*0552*/ 	.byte	0x07
	.zero		1


	//   ....[70]....
        /*0554*/ 	.word	0x00003d10
        /*0558*/ 	.word	0x00000000
        /*055c*/ 	.word	0x00000000
        /*0560*/ 	.short	0x010a
        /*0562*/ 	.byte	0xff
	.zero		1


	//   ....[71]....
        /*0564*/ 	.word	0x00003d50
        /*0568*/ 	.word	0x00000000
        /*056c*/ 	.word	0x00000000
        /*0570*/ 	.short	0x010a
        /*0572*/ 	.byte	0xff
	.zero		1


	//   ....[72]....
        /*0574*/ 	.word	0x00003dc0
        /*0578*/ 	.word	0x000000ff
        /*057c*/ 	.word	0x00000000
        /*0580*/ 	.short	0x0101
        /*0582*/ 	.byte	0x05
	.zero		1


	//   ....[73]....
        /*0584*/ 	.word	0x00003e00
        /*0588*/ 	.word	0x000000ff
        /*058c*/ 	.word	0x000000f0
        /*0590*/ 	.short	0x010a
        /*0592*/ 	.byte	0x08
	.zero		1


	//   ....[74]....
        /*0594*/ 	.word	0x00003e50
        /*0598*/ 	.word	0x000000ff
        /*059c*/ 	.word	0x00000000
        /*05a0*/ 	.short	0x0101
        /*05a2*/ 	.byte	0x05
	.zero		1


	//   ....[75]....
        /*05a4*/ 	.word	0x00004260
        /*05a8*/ 	.word	0x00000000
        /*05ac*/ 	.word	0x00000070
        /*05b0*/ 	.short	0x010a
        /*05b2*/ 	.byte	0xff
	.zero		1


	//   ....[76]....
        /*05b4*/ 	.word	0x00004350
        /*05b8*/ 	.word	0x00000000
        /*05bc*/ 	.word	0x00000000
        /*05c0*/ 	.short	0x0101
        /*05c2*/ 	.byte	0xff
	.zero		1


	//   ....[77]....
        /*05c4*/ 	.word	0x00004670
        /*05c8*/ 	.word	0x000000ff
        /*05cc*/ 	.word	0x00000068
        /*05d0*/ 	.short	0x010a
        /*05d2*/ 	.byte	0x06
	.zero		1


	//   ....[78]....
        /*05d4*/ 	.word	0x000047f0
        /*05d8*/ 	.word	0x000000ff
        /*05dc*/ 	.word	0x00000058
        /*05e0*/ 	.short	0x010a
        /*05e2*/ 	.byte	0x06
	.zero		1


	//   ....[79]....
        /*05e4*/ 	.word	0x00004b20
        /*05e8*/ 	.word	0x000000ff
        /*05ec*/ 	.word	0x00000050
        /*05f0*/ 	.short	0x010b
        /*05f2*/ 	.byte	0x06
	.zero		1


	//   ....[80]....
        /*05f4*/ 	.word	0x00004b40
        /*05f8*/ 	.word	0x000000ff
        /*05fc*/ 	.word	0x00000000
        /*0600*/ 	.short	0x0101
        /*0602*/ 	.byte	0x25
	.zero		1


	//   ....[81]....
        /*0604*/ 	.word	0x00004b80
        /*0608*/ 	.word	0x00000000
        /*060c*/ 	.word	0x00000058
        /*0610*/ 	.short	0x010a
        /*0612*/ 	.byte	0xff
	.zero		1


	//   ....[82]....
        /*0614*/ 	.word	0x00004ef0
        /*0618*/ 	.word	0x00000000
        /*061c*/ 	.word	0x00000070
        /*0620*/ 	.short	0x010a
        /*0622*/ 	.byte	0xff
	.zero		1


	//   ....[83]....
        /*0624*/ 	.word	0x00005000
        /*0628*/ 	.word	0x00000000
        /*062c*/ 	.word	0x00000000
        /*0630*/ 	.short	0x0101
        /*0632*/ 	.byte	0xff
	.zero		1


	//   ....[84]....
        /*0634*/ 	.word	0x000059a0
        /*0638*/ 	.word	0x000000ff
        /*063c*/ 	.word	0x00000050
        /*0640*/ 	.short	0x010a
        /*0642*/ 	.byte	0x2b
	.zero		1


	//   ....[85]....
        /*0644*/ 	.word	0x000059b0
        /*0648*/ 	.word	0x000000bb
        /*064c*/ 	.word	0x00000090
        /*0650*/ 	.short	0x010a
        /*0652*/ 	.byte	0xff
	.zero		1


	//   ....[86]....
        /*0654*/ 	.word	0x00005b40
        /*0658*/ 	.word	0x000000ff
        /*065c*/ 	.word	0x00000050
        /*0660*/ 	.short	0x010a
        /*0662*/ 	.byte	0x2b
	.zero		1


	//   ....[87]....
        /*0664*/ 	.word	0x00005c40
        /*0668*/ 	.word	0x000000ff
        /*066c*/ 	.word	0x00000000
        /*0670*/ 	.short	0x0101
        /*0672*/ 	.byte	0x04
	.zero		1


	//   ....[88]....
        /*0674*/ 	.word	0x00005ca0
        /*0678*/ 	.word	0x000000bb
        /*067c*/ 	.word	0x00000090
        /*0680*/ 	.short	0x010a
        /*0682*/ 	.byte	0xff
	.zero		1


	//   ....[89]....
        /*0684*/ 	.word	0x00005f40
        /*0688*/ 	.word	0x000000bb
        /*068c*/ 	.word	0x00000000
        /*0690*/ 	.short	0x0101
        /*0692*/ 	.byte	0xff
	.zero		1


	//   ....[90]....
        /*0694*/ 	.word	0x000071f0
        /*0698*/ 	.word	0x00000003
        /*069c*/ 	.word	0x000000e0
        /*06a0*/ 	.short	0x010a
        /*06a2*/ 	.byte	0xff
	.zero		1


	//   ....[91]....
        /*06a4*/ 	.word	0x00007250
        /*06a8*/ 	.word	0x00000002
        /*06ac*/ 	.word	0x00000028
        /*06b0*/ 	.short	0x010a
        /*06b2*/ 	.byte	0xff
	.zero		1


	//   ....[92]....
        /*06b4*/ 	.word	0x000072b0
        /*06b8*/ 	.word	0x00000002
        /*06bc*/ 	.word	0x00000028
        /*06c0*/ 	.short	0x010a
        /*06c2*/ 	.byte	0xff
	.zero		1


	//   ....[93]....
        /*06c4*/ 	.word	0x00007300
        /*06c8*/ 	.word	0x00000002
        /*06cc*/ 	.word	0x00000070
        /*06d0*/ 	.short	0x010a
        /*06d2*/ 	.byte	0xff
	.zero		1


	//   ....[94]....
        /*06d4*/ 	.word	0x00007360
        /*06d8*/ 	.word	0x00000000
        /*06dc*/ 	.word	0x00000000
        /*06e0*/ 	.short	0x010a
        /*06e2*/ 	.byte	0xff
	.zero		1


	//   ....[95]....
        /*06e4*/ 	.word	0x000073c0
        /*06e8*/ 	.word	0x00000000
        /*06ec*/ 	.word	0x00000000
        /*06f0*/ 	.short	0x010a
        /*06f2*/ 	.byte	0xff
	.zero		1


	//   ....[96]....
        /*06f4*/ 	.word	0x00007420
        /*06f8*/ 	.word	0x00000000
        /*06fc*/ 	.word	0x00000000
        /*0700*/ 	.short	0x010a
        /*0702*/ 	.byte	0xff
	.zero		1


	//   ....[97]....
        /*0704*/ 	.word	0x00007480
        /*0708*/ 	.word	0x00000000
        /*070c*/ 	.word	0x00000000
        /*0710*/ 	.short	0x010a
        /*0712*/ 	.byte	0xff
	.zero		1


	//   ....[98]....
        /*0714*/ 	.word	0x000074d0
        /*0718*/ 	.word	0x00000000
        /*071c*/ 	.word	0x000000d0
        /*0720*/ 	.short	0x010a
        /*0722*/ 	.byte	0xff
	.zero		1


	//   ....[99]....
        /*0724*/ 	.word	0x00007530
        /*0728*/ 	.word	0x00000000
        /*072c*/ 	.word	0x00000080
        /*0730*/ 	.short	0x010a
        /*0732*/ 	.byte	0xff
	.zero		1


	//   ....[100]....
        /*0734*/ 	.word	0x00007580
        /*0738*/ 	.word	0x00000000
        /*073c*/ 	.word	0x00000070
        /*0740*/ 	.short	0x010a
        /*0742*/ 	.byte	0xff
	.zero		1


	//   ....[101]....
        /*0744*/ 	.word	0x000075e0
        /*0748*/ 	.word	0x00000000
        /*074c*/ 	.word	0x00000080
        /*0750*/ 	.short	0x010a
        /*0752*/ 	.byte	0xff
	.zero		1


	//   ....[102]....
        /*0754*/ 	.word	0x00007640
        /*0758*/ 	.word	0x00000004
        /*075c*/ 	.word	0x00000008
        /*0760*/ 	.short	0x010a
        /*0762*/ 	.byte	0xff
	.zero		1


	//   ....[103]....
        /*0764*/ 	.word	0x00007720
        /*0768*/ 	.word	0x00000002
        /*076c*/ 	.word	0x00000008
        /*0770*/ 	.short	0x010a
        /*0772*/ 	.byte	0xff
	.zero		1


	//   ....[104]....
        /*0774*/ 	.word	0x00007770
        /*0778*/ 	.word	0x00000000
        /*077c*/ 	.word	0x00000070
        /*0780*/ 	.short	0x010a
        /*0782*/ 	.byte	0xff
	.zero		1


	//   ....[105]....
        /*0784*/ 	.word	0x000077d0
        /*0788*/ 	.word	0x00000000
        /*078c*/ 	.word	0x000000b0
        /*0790*/ 	.short	0x010a
        /*0792*/ 	.byte	0xff
	.zero		1


	//   ....[106]....
        /*0794*/ 	.word	0x00007830
        /*0798*/ 	.word	0x00000000
        /*079c*/ 	.word	0x00000000
        /*07a0*/ 	.short	0x010a
        /*07a2*/ 	.byte	0xff
	.zero		1


	//   ....[107]....
        /*07a4*/ 	.word	0x00007890
        /*07a8*/ 	.word	0x00000000
        /*07ac*/ 	.word	0x00000000
        /*07b0*/ 	.short	0x010a
        /*07b2*/ 	.byte	0xff
	.zero		1


	//   ....[108]....
        /*07b4*/ 	.word	0x000078f0
        /*07b8*/ 	.word	0x00000000
        /*07bc*/ 	.word	0x00000000
        /*07c0*/ 	.short	0x010a
        /*07c2*/ 	.byte	0xff
	.zero		1


	//   ....[109]....
        /*07c4*/ 	.word	0x00007950
        /*07c8*/ 	.word	0x00000000
        /*07cc*/ 	.word	0x00000000
        /*07d0*/ 	.short	0x010a
        /*07d2*/ 	.byte	0xff
	.zero		1


	//   ....[110]....
        /*07d4*/ 	.word	0x000079b0
        /*07d8*/ 	.word	0x00000000
        /*07dc*/ 	.word	0x000000f0
        /*07e0*/ 	.short	0x010a
        /*07e2*/ 	.byte	0xff
	.zero		1


	//   ....[111]....
        /*07e4*/ 	.word	0x00007a00
        /*07e8*/ 	.word	0x00000000
        /*07ec*/ 	.word	0x00000070
        /*07f0*/ 	.short	0x010a
        /*07f2*/ 	.byte	0xff
	.zero		1


	//   ....[112]....
        /*07f4*/ 	.word	0x00007a60
        /*07f8*/ 	.word	0x00000000
        /*07fc*/ 	.word	0x00000068
        /*0800*/ 	.short	0x010a
        /*0802*/ 	.byte	0xff
	.zero		1


	//   ....[113]....
        /*0804*/ 	.word	0x00007ac0
        /*0808*/ 	.word	0x00000003
        /*080c*/ 	.word	0x00000058
        /*0810*/ 	.short	0x010a
        /*0812*/ 	.byte	0xff
	.zero		1


	//   ....[114]....
        /*0814*/ 	.word	0x00007b10
        /*0818*/ 	.word	0x00000000
        /*081c*/ 	.word	0x00000070
        /*0820*/ 	.short	0x010a
        /*0822*/ 	.byte	0xff
	.zero		1


	//   ....[115]....
        /*0824*/ 	.word	0x00007b70
        /*0828*/ 	.word	0x00000000
        /*082c*/ 	.word	0x00000050
        /*0830*/ 	.short	0x010a
        /*0832*/ 	.byte	0xff
	.zero		1


	//   ....[116]....
        /*0834*/ 	.word	0x00007bc0
        /*0838*/ 	.word	0x000000bb
        /*083c*/ 	.word	0x00000090
        /*0840*/ 	.short	0x010a
        /*0842*/ 	.byte	0xff
	.zero		1


	//----- nvinfo : EIATTR_NUM_MBARRIERS
	.align		4
.L_47:
        /*0844*/ 	.byte	0x03, 0x38
        /*0846*/ 	.short	0x001f


	//----- nvinfo : EIATTR_EXIT_INSTR_OFFSETS
	.align		4
        /*0848*/ 	.byte	0x04, 0x1c
        /*084a*/ 	.short	(.L_49 - .L_48)


	//   ....[0]....
.L_48:
        /*084c*/ 	.word	0x00002880


	//   ....[1]....
        /*0850*/ 	.word	0x00002d80


	//   ....[2]....
        /*0854*/ 	.word	0x00002de0


	//   ....[3]....
        /*0858*/ 	.word	0x00004080


	//   ....[4]....
        /*085c*/ 	.word	0x00004bb0


	//   ....[5]....
        /*0860*/ 	.word	0x00004bf0


	//   ....[6]....
        /*0864*/ 	.word	0x000071e0


	//----- nvinfo : EIATTR_MAX_THREADS
	.align		4
.L_49:
        /*0868*/ 	.byte	0x04, 0x05
        /*086a*/ 	.short	(.L_51 - .L_50)
.L_50:
        /*086c*/ 	.word	0x00000100
        /*0870*/ 	.word	0x00000001
        /*0874*/ 	.word	0x00000001


	//----- nvinfo : EIATTR_CRS_STACK_SIZE
	.align		4
.L_51:
        /*0878*/ 	.byte	0x04, 0x1e
        /*087a*/ 	.short	(.L_53 - .L_52)
.L_52:
        /*087c*/ 	.word	0x00000000


	//----- nvinfo : EIATTR_CBANK_PARAM_SIZE
	.align		4
.L_53:
        /*0880*/ 	.byte	0x03, 0x19
        /*0882*/ 	.short	0x0800


	//----- nvinfo : EIATTR_PARAM_CBANK
	.align		4
        /*0884*/ 	.byte	0x04, 0x0a
        /*0886*/ 	.short	(.L_55 - .L_54)
	.align		4
.L_54:
        /*0888*/ 	.word	index@(.nv.constant0._ZN7cutlass13device_kernelINS_4gemm6kernel13GemmUniversalIN4cute5tupleIJiiiiEEENS1_10collective13CollectiveMmaINS1_35MainloopSm100TmaUmmaWarpSpecializedILi5ELi2ELi4ENS5_IJNS4_1CILi2EEENSA_ILi1EEESC_EEEEENS5_IJNSA_ILi256EEENSA_ILi64EEESG_EEEaNS5_IJlSC_lEEEaSI_NS4_8TiledMMAINS4_8MMA_AtomIJNS4_21SM100_MMA_S8_2x1SM_SSIaaiLi256ELi64ELNS4_4UMMA5MajorE0ELSN_0ELNSM_8SaturateE0EEEEEENS4_6LayoutINS5_IJSC_SC_SC_EEENS5_IJNSA_ILi0EEEST_ST_EEEEENS5_IJNS4_10UnderscoreESW_SW_EEEEENS4_18SM100_TMA_2SM_LOADENS4_14ComposedLayoutINS4_7SwizzleILi2ELi4ELi3EEENS4_18smem_ptr_flag_bitsILi8EEENSR_INS5_IJNSA_ILi8EEESG_EEENS5_IJSG_SC_EEEEEEEvNS4_8identityESZ_S19_vS1A_EENS_8epilogue10collective18CollectiveEpilogueINS1C_23Sm100TmaWarpSpecializedILi1ELi1ELi64ELb0ELb0EEEJNS5_IJNSA_ILi128EEESG_SG_EEENS5_IJNSR_IS1H_SC_EENSR_ISG_SC_EEEEEaSI_aSI_NS1C_6fusion15FusionCallbacksIS1G_NS1M_17LinearCombinationIaiaiLNS_15FloatRoundStyleE2EEES1I_S1L_JEEENS4_5SM1004TMEM4LOAD26SM100_TMEM_LOAD_32dp32b64xENS4_13SM90_TMA_LOADES19_NS4_39AutoVectorizingCopyWithAssumedAlignmentILi128EEENS4_14SM90_TMA_STOREES19_S1Y_S1Y_EEEvvEEEEvNT_6ParamsE)
        /*088c*/ 	.short	0x0380
        /*088e*/ 	.short	0x0800


	//----- nvinfo : EIATTR_SW_WAR
	.align		4
.L_55:
        /*0890*/ 	.byte	0x04, 0x36
        /*0892*/ 	.short	(.L_57 - .L_56)
.L_56:
        /*0894*/ 	.word	0x00000008
.L_57:


//--------------------- .nv.callgraph             --------------------------
	.section	.nv.callgraph,"",@"SHT_CUDA_CALLGRAPH"
	.align	4
	.sectionentsize	8
	.align		4
        /*0000*/ 	.word	0x00000000
	.align		4
        /*0004*/ 	.word	0xffffffff
	.align		4
        /*0008*/ 	.word	index@(_ZN7cutlass13device_kernelINS_4gemm6kernel13GemmUniversalIN4cute5tupleIJiiiiEEENS1_10collective13CollectiveMmaINS1_35MainloopSm100TmaUmmaWarpSpecializedILi5ELi2ELi4ENS5_IJNS4_1CILi2EEENSA_ILi1EEESC_EEEEENS5_IJNSA_ILi256EEENSA_ILi64EEESG_EEEaNS5_IJlSC_lEEEaSI_NS4_8TiledMMAINS4_8MMA_AtomIJNS4_21SM100_MMA_S8_2x1SM_SSIaaiLi256ELi64ELNS4_4UMMA5MajorE0ELSN_0ELNSM_8SaturateE0EEEEEENS4_6LayoutINS5_IJSC_SC_SC_EEENS5_IJNSA_ILi0EEEST_ST_EEEEENS5_IJNS4_10UnderscoreESW_SW_EEEEENS4_18SM100_TMA_2SM_LOADENS4_14ComposedLayoutINS4_7SwizzleILi2ELi4ELi3EEENS4_18smem_ptr_flag_bitsILi8EEENSR_INS5_IJNSA_ILi8EEESG_EEENS5_IJSG_SC_EEEEEEEvNS4_8identityESZ_S19_vS1A_EENS_8epilogue10collective18CollectiveEpilogueINS1C_23Sm100TmaWarpSpecializedILi1ELi1ELi64ELb0ELb0EEEJNS5_IJNSA_ILi128EEESG_SG_EEENS5_IJNSR_IS1H_SC_EENSR_ISG_SC_EEEEEaSI_aSI_NS1C_6fusion15FusionCallbacksIS1G_NS1M_17LinearCombinationIaiaiLNS_15FloatRoundStyleE2EEES1I_S1L_JEEENS4_5SM1004TMEM4LOAD26SM100_TMEM_LOAD_32dp32b64xENS4_13SM90_TMA_LOADES19_NS4_39AutoVectorizingCopyWithAssumedAlignmentILi128EEENS4_14SM90_TMA_STOREES19_S1Y_S1Y_EEEvvEEEEvNT_6ParamsE)
	.align		4
        /*000c*/ 	.word	index@(__assertfail)
	.align		4
        /*0010*/ 	.word	0x00000000
	.align		4
        /*0014*/ 	.word	0xfffffffe
	.align		4
        /*0018*/ 	.word	0x00000000
	.align		4
        /*001c*/ 	.word	0xfffffffd
	.align		4
        /*0020*/ 	.word	0x00000000
	.align		4
        /*0024*/ 	.word	0xfffffffc


//--------------------- .nv.constant4             --------------------------
	.section	.nv.constant4,"a",@progbits
	.align	8
	.align		8
.nv.constant4:
        /*0000*/ 	.dword	__assertfail
	.align		8
        /*0008*/ 	.dword	__unnamed_1
	.align		8
        /*0010*/ 	.dword	__unnamed_2
	.align		8
        /*0018*/ 	.dword	_ZN40_INTERNAL_fe1ba7b1_4_k_cu_6b26f962_105014cuda3std3__45__cpo5beginE
	.align		8
        /*0020*/ 	.dword	_ZN40_INTERNAL_fe1ba7b1_4_k_cu_6b26f962_105014cuda3std3__45__cpo3endE
	.align		8
        /*0028*/ 	.dword	_ZN40_INTERNAL_fe1ba7b1_4_k_cu_6b26f962_105014cuda3std3__45__cpo6cbeginE
	.align		8
        /*0030*/ 	.dword	_ZN40_INTERNAL_fe1ba7b1_4_k_cu_6b26f962_105014cuda3std3__45__cpo4cendE
	.align		8
        /*0038*/ 	.dword	_ZN40_INTERNAL_fe1ba7b1_4_k_cu_6b26f962_105014cuda3std3__442_GLOBAL__N__fe1ba7b1_4_k_cu_6b26f962_105016ignoreE
	.align		8
        /*0040*/ 	.dword	_ZN40_INTERNAL_fe1ba7b1_4_k_cu_6b26f962_105014cuda3std3__419piecewise_constructE
	.align		8
        /*0048*/ 	.dword	_ZN40_INTERNAL_fe1ba7b1_4_k_cu_6b26f962_105014cuda3std3__48in_placeE
	.align		8
        /*0050*/ 	.dword	_ZN40_INTERNAL_fe1ba7b1_4_k_cu_6b26f962_105014cuda3std6ranges3__45__cpo4swapE
	.align		8
        /*0058*/ 	.dword	_ZN40_INTERNAL_fe1ba7b1_4_k_cu_6b26f962_105014cuda3std6ranges3__45__cpo9iter_moveE
	.align		8
        /*0060*/ 	.dword	_ZN40_INTERNAL_fe1ba7b1_4_k_cu_6b26f962_105014cute7productE
	.align		8
        /*0068*/ 	.dword	_ZN40_INTERNAL_fe1ba7b1_4_k_cu_6b26f962_105014cute1_E
	.align		8
        /*0070*/ 	.dword	$str$25
	.align		8
        /*0078*/ 	.dword	$str$26
	.align		8
        /*0080*/ 	.dword	$str$27
	.align		8
        /*0088*/ 	.dword	$str$28


//--------------------- .text._ZN7cutlass13device_kernelINS_4gemm6kernel13GemmUniversalIN4cute5tupleIJiiiiEEENS1_10collective13CollectiveMmaINS1_35MainloopSm100TmaUmmaWarpSpecializedILi5ELi2ELi4ENS5_IJNS4_1CILi2EEENSA_ILi1EEESC_EEEEENS5_IJNSA_ILi256EEENSA_ILi64EEESG_EEEaNS5_IJlSC_lEEEaSI_NS4_8TiledMMAINS4_8MMA_AtomIJNS4_21SM100_MMA_S8_2x1SM_SSIaaiLi256ELi64ELNS4_4UMMA5MajorE0ELSN_0ELNSM_8SaturateE0EEEEEENS4_6LayoutINS5_IJSC_SC_SC_EEENS5_IJNSA_ILi0EEEST_ST_EEEEENS5_IJNS4_10UnderscoreESW_SW_EEEEENS4_18SM100_TMA_2SM_LOADENS4_14ComposedLayoutINS4_7SwizzleILi2ELi4ELi3EEENS4_18smem_ptr_flag_bitsILi8EEENSR_INS5_IJNSA_ILi8EEESG_EEENS5_IJSG_SC_EEEEEEEvNS4_8identityESZ_S19_vS1A_EENS_8epilogue10collective18CollectiveEpilogueINS1C_23Sm100TmaWarpSpecializedILi1ELi1ELi64ELb0ELb0EEEJNS5_IJNSA_ILi128EEESG_SG_EEENS5_IJNSR_IS1H_SC_EENSR_ISG_SC_EEEEEaSI_aSI_NS1C_6fusion15FusionCallbacksIS1G_NS1M_17LinearCombinationIaiaiLNS_15FloatRoundStyleE2EEES1I_S1L_JEEENS4_5SM1004TMEM4LOAD26SM100_TMEM_LOAD_32dp32b64xENS4_13SM90_TMA_LOADES19_NS4_39AutoVectorizingCopyWithAssumedAlignmentILi128EEENS4_14SM90_TMA_STOREES19_S1Y_S1Y_EEEvvEEEEvNT_6ParamsE --------------------------
	.section	.text._ZN7cutlass13device_kernelINS_4gemm6kernel13GemmUniversalIN4cute5tupleIJiiiiEEENS1_10collective13CollectiveMmaINS1_35MainloopSm100TmaUmmaWarpSpecializedILi5ELi2ELi4ENS5_IJNS4_1CILi2EEENSA_ILi1EEESC_EEEEENS5_IJNSA_ILi256EEENSA_ILi64EEESG_EEEaNS5_IJlSC_lEEEaSI_NS4_8TiledMMAINS4_8MMA_AtomIJNS4_21SM100_MMA_S8_2x1SM_SSIaaiLi256ELi64ELNS4_4UMMA5MajorE0ELSN_0ELNSM_8SaturateE0EEEEEENS4_6LayoutINS5_IJSC_SC_SC_EEENS5_IJNSA_ILi0EEEST_ST_EEEEENS5_IJNS4_10UnderscoreESW_SW_EEEEENS4_18SM100_TMA_2SM_LOADENS4_14ComposedLayoutINS4_7SwizzleILi2ELi4ELi3EEENS4_18smem_ptr_flag_bitsILi8EEENSR_INS5_IJNSA_ILi8EEESG_EEENS5_IJSG_SC_EEEEEEEvNS4_8identityESZ_S19_vS1A_EENS_8epilogue10collective18CollectiveEpilogueINS1C_23Sm100TmaWarpSpecializedILi1ELi1ELi64ELb0ELb0EEEJNS5_IJNSA_ILi128EEESG_SG_EEENS5_IJNSR_IS1H_SC_EENSR_ISG_SC_EEEEEaSI_aSI_NS1C_6fusion15FusionCallbacksIS1G_NS1M_17LinearCombinationIaiaiLNS_15FloatRoundStyleE2EEES1I_S1L_JEEENS4_5SM1004TMEM4LOAD26SM100_TMEM_LOAD_32dp32b64xENS4_13SM90_TMA_LOADES19_NS4_39AutoVectorizingCopyWithAssumedAlignmentILi128EEENS4_14SM90_TMA_STOREES19_S1Y_S1Y_EEEvvEEEEvNT_6ParamsE,"ax",@progbits
	.align	128
.text._ZN7cutlass13device_kernelINS_4gemm6kernel13GemmUniversalIN4cute5tupleIJiiiiEEENS1_10collective13CollectiveMmaINS1_35MainloopSm100TmaUmmaWarpSpecializedILi5ELi2ELi4ENS5_IJNS4_1CILi2EEENSA_ILi1EEESC_EEEEENS5_IJNSA_ILi256EEENSA_ILi64EEESG_EEEaNS5_IJlSC_lEEEaSI_NS4_8TiledMMAINS4_8MMA_AtomIJNS4_21SM100_MMA_S8_2x1SM_SSIaaiLi256ELi64ELNS4_4UMMA5MajorE0ELSN_0ELNSM_8SaturateE0EEEEEENS4_6LayoutINS5_IJSC_SC_SC_EEENS5_IJNSA_ILi0EEEST_ST_EEEEENS5_IJNS4_10UnderscoreESW_SW_EEEEENS4_18SM100_TMA_2SM_LOADENS4_14ComposedLayoutINS4_7SwizzleILi2ELi4ELi3EEENS4_18smem_ptr_flag_bitsILi8EEENSR_INS5_IJNSA_ILi8EEESG_EEENS5_IJSG_SC_EEEEEEEvNS4_8identityESZ_S19_vS1A_EENS_8epilogue10collective18CollectiveEpilogueINS1C_23Sm100TmaWarpSpecializedILi1ELi1ELi64ELb0ELb0EEEJNS5_IJNSA_ILi128EEESG_SG_EEENS5_IJNSR_IS1H_SC_EENSR_ISG_SC_EEEEEaSI_aSI_NS1C_6fusion15FusionCallbacksIS1G_NS1M_17LinearCombinationIaiaiLNS_15FloatRoundStyleE2EEES1I_S1L_JEEENS4_5SM1004TMEM4LOAD26SM100_TMEM_LOAD_32dp32b64xENS4_13SM90_TMA_LOADES19_NS4_39AutoVectorizingCopyWithAssumedAlignmentILi128EEENS4_14SM90_TMA_STOREES19_S1Y_S1Y_EEEvvEEEEvNT_6ParamsE:
        .type           _ZN7cutlass13device_kernelINS_4gemm6kernel13GemmUniversalIN4cute5tupleIJiiiiEEENS1_10collective13CollectiveMmaINS1_35MainloopSm100TmaUmmaWarpSpecializedILi5ELi2ELi4ENS5_IJNS4_1CILi2EEENSA_ILi1EEESC_EEEEENS5_IJNSA_ILi256EEENSA_ILi64EEESG_EEEaNS5_IJlSC_lEEEaSI_NS4_8TiledMMAINS4_8MMA_AtomIJNS4_21SM100_MMA_S8_2x1SM_SSIaaiLi256ELi64ELNS4_4UMMA5MajorE0ELSN_0ELNSM_8SaturateE0EEEEEENS4_6LayoutINS5_IJSC_SC_SC_EEENS5_IJNSA_ILi0EEEST_ST_EEEEENS5_IJNS4_10UnderscoreESW_SW_EEEEENS4_18SM100_TMA_2SM_LOADENS4_14ComposedLayoutINS4_7SwizzleILi2ELi4ELi3EEENS4_18smem_ptr_flag_bitsILi8EEENSR_INS5_IJNSA_ILi8EEESG_EEENS5_IJSG_SC_EEEEEEEvNS4_8identityESZ_S19_vS1A_EENS_8epilogue10collective18CollectiveEpilogueINS1C_23Sm100TmaWarpSpecializedILi1ELi1ELi64ELb0ELb0EEEJNS5_IJNSA_ILi128EEESG_SG_EEENS5_IJNSR_IS1H_SC_EENSR_ISG_SC_EEEEEaSI_aSI_NS1C_6fusion15FusionCallbacksIS1G_NS1M_17LinearCombinationIaiaiLNS_15FloatRoundStyleE2EEES1I_S1L_JEEENS4_5SM1004TMEM4LOAD26SM100_TMEM_LOAD_32dp32b64xENS4_13SM90_TMA_LOADES19_NS4_39AutoVectorizingCopyWithAssumedAlignmentILi128EEENS4_14SM90_TMA_STOREES19_S1Y_S1Y_EEEvvEEEEvNT_6ParamsE,@function
        .size           _ZN7cutlass13device_kernelINS_4gemm6kernel13GemmUniversalIN4cute5tupleIJiiiiEEENS1_10collective13CollectiveMmaINS1_35MainloopSm100TmaUmmaWarpSpecializedILi5ELi2ELi4ENS5_IJNS4_1CILi2EEENSA_ILi1EEESC_EEEEENS5_IJNSA_ILi256EEENSA_ILi64EEESG_EEEaNS5_IJlSC_lEEEaSI_NS4_8TiledMMAINS4_8MMA_AtomIJNS4_21SM100_MMA_S8_2x1SM_SSIaaiLi256ELi64ELNS4_4UMMA5MajorE0ELSN_0ELNSM_8SaturateE0EEEEEENS4_6LayoutINS5_IJSC_SC_SC_EEENS5_IJNSA_ILi0EEEST_ST_EEEEENS5_IJNS4_10UnderscoreESW_SW_EEEEENS4_18SM100_TMA_2SM_LOADENS4_14ComposedLayoutINS4_7SwizzleILi2ELi4ELi3EEENS4_18smem_ptr_flag_bitsILi8EEENSR_INS5_IJNSA_ILi8EEESG_EEENS5_IJSG_SC_EEEEEEEvNS4_8identityESZ_S19_vS1A_EENS_8epilogue10collective18CollectiveEpilogueINS1C_23Sm100TmaWarpSpecializedILi1ELi1ELi64ELb0ELb0EEEJNS5_IJNSA_ILi128EEESG_SG_EEENS5_IJNSR_IS1H_SC_EENSR_ISG_SC_EEEEEaSI_aSI_NS1C_6fusion15FusionCallbacksIS1G_NS1M_17LinearCombinationIaiaiLNS_15FloatRoundStyleE2EEES1I_S1L_JEEENS4_5SM1004TMEM4LOAD26SM100_TMEM_LOAD_32dp32b64xENS4_13SM90_TMA_LOADES19_NS4_39AutoVectorizingCopyWithAssumedAlignmentILi128EEENS4_14SM90_TMA_STOREES19_S1Y_S1Y_EEEvvEEEEvNT_6ParamsE,(.L_x_152 - _ZN7cutlass13device_kernelINS_4gemm6kernel13GemmUniversalIN4cute5tupleIJiiiiEEENS1_10collective13CollectiveMmaINS1_35MainloopSm100TmaUmmaWarpSpecializedILi5ELi2ELi4ENS5_IJNS4_1CILi2EEENSA_ILi1EEESC_EEEEENS5_IJNSA_ILi256EEENSA_ILi64EEESG_EEEaNS5_IJlSC_lEEEaSI_NS4_8TiledMMAINS4_8MMA_AtomIJNS4_21SM100_MMA_S8_2x1SM_SSIaaiLi256ELi64ELNS4_4UMMA5MajorE0ELSN_0ELNSM_8SaturateE0EEEEEENS4_6LayoutINS5_IJSC_SC_SC_EEENS5_IJNSA_ILi0EEEST_ST_EEEEENS5_IJNS4_10UnderscoreESW_SW_EEEEENS4_18SM100_TMA_2SM_LOADENS4_14ComposedLayoutINS4_7SwizzleILi2ELi4ELi3EEENS4_18smem_ptr_flag_bitsILi8EEENSR_INS5_IJNSA_ILi8EEESG_EEENS5_IJSG_SC_EEEEEEEvNS4_8identityESZ_S19_vS1A_EENS_8epilogue10collective18CollectiveEpilogueINS1C_23Sm100TmaWarpSpecializedILi1ELi1ELi64ELb0ELb0EEEJNS5_IJNSA_ILi128EEESG_SG_EEENS5_IJNSR_IS1H_SC_EENSR_ISG_SC_EEEEEaSI_aSI_NS1C_6fusion15FusionCallbacksIS1G_NS1M_17LinearCombinationIaiaiLNS_15FloatRoundStyleE2EEES1I_S1L_JEEENS4_5SM1004TMEM4LOAD26SM100_TMEM_LOAD_32dp32b64xENS4_13SM90_TMA_LOADES19_NS4_39AutoVectorizingCopyWithAssumedAlignmentILi128EEENS4_14SM90_TMA_STOREES19_S1Y_S1Y_EEEvvEEEEvNT_6ParamsE)
        .other          _ZN7cutlass13device_kernelINS_4gemm6kernel13GemmUniversalIN4cute5tupleIJiiiiEEENS1_10collective13CollectiveMmaINS1_35MainloopSm100TmaUmmaWarpSpecializedILi5ELi2ELi4ENS5_IJNS4_1CILi2EEENSA_ILi1EEESC_EEEEENS5_IJNSA_ILi256EEENSA_ILi64EEESG_EEEaNS5_IJlSC_lEEEaSI_NS4_8TiledMMAINS4_8MMA_AtomIJNS4_21SM100_MMA_S8_2x1SM_SSIaaiLi256ELi64ELNS4_4UMMA5MajorE0ELSN_0ELNSM_8SaturateE0EEEEEENS4_6LayoutINS5_IJSC_SC_SC_EEENS5_IJNSA_ILi0EEEST_ST_EEEEENS5_IJNS4_10UnderscoreESW_SW_EEEEENS4_18SM100_TMA_2SM_LOADENS4_14ComposedLayoutINS4_7SwizzleILi2ELi4ELi3EEENS4_18smem_ptr_flag_bitsILi8EEENSR_INS5_IJNSA_ILi8EEESG_EEENS5_IJSG_SC_EEEEEEEvNS4_8identityESZ_S19_vS1A_EENS_8epilogue10collective18CollectiveEpilogueINS1C_23Sm100TmaWarpSpecializedILi1ELi1ELi64ELb0ELb0EEEJNS5_IJNSA_ILi128EEESG_SG_EEENS5_IJNSR_IS1H_SC_EENSR_ISG_SC_EEEEEaSI_aSI_NS1C_6fusion15FusionCallbacksIS1G_NS1M_17LinearCombinationIaiaiLNS_15FloatRoundStyleE2EEES1I_S1L_JEEENS4_5SM1004TMEM4LOAD26SM100_TMEM_LOAD_32dp32b64xENS4_13SM90_TMA_LOADES19_NS4_39AutoVectorizingCopyWithAssumedAlignmentILi128EEENS4_14SM90_TMA_STOREES19_S1Y_S1Y_EEEvvEEEEvNT_6ParamsE,@"STO_CUDA_ENTRY STV_DEFAULT"
_ZN7cutlass13device_kernelINS_4gemm6kernel13GemmUniversalIN4cute5tupleIJiiiiEEENS1_10collective13CollectiveMmaINS1_35MainloopSm100TmaUmmaWarpSpecializedILi5ELi2ELi4ENS5_IJNS4_1CILi2EEENSA_ILi1EEESC_EEEEENS5_IJNSA_ILi256EEENSA_ILi64EEESG_EEEaNS5_IJlSC_lEEEaSI_NS4_8TiledMMAINS4_8MMA_AtomIJNS4_21SM100_MMA_S8_2x1SM_SSIaaiLi256ELi64ELNS4_4UMMA5MajorE0ELSN_0ELNSM_8SaturateE0EEEEEENS4_6LayoutINS5_IJSC_SC_SC_EEENS5_IJNSA_ILi0EEEST_ST_EEEEENS5_IJNS4_10UnderscoreESW_SW_EEEEENS4_18SM100_TMA_2SM_LOADENS4_14ComposedLayoutINS4_7SwizzleILi2ELi4ELi3EEENS4_18smem_ptr_flag_bitsILi8EEENSR_INS5_IJNSA_ILi8EEESG_EEENS5_IJSG_SC_EEEEEEEvNS4_8identityESZ_S19_vS1A_EENS_8epilogue10collective18CollectiveEpilogueINS1C_23Sm100TmaWarpSpecializedILi1ELi1ELi64ELb0ELb0EEEJNS5_IJNSA_ILi128EEESG_SG_EEENS5_IJNSR_IS1H_SC_EENSR_ISG_SC_EEEEEaSI_aSI_NS1C_6fusion15FusionCallbacksIS1G_NS1M_17LinearCombinationIaiaiLNS_15FloatRoundStyleE2EEES1I_S1L_JEEENS4_5SM1004TMEM4LOAD26SM100_TMEM_LOAD_32dp32b64xENS4_13SM90_TMA_LOADES19_NS4_39AutoVectorizingCopyWithAssumedAlignmentILi128EEENS4_14SM90_TMA_STOREES19_S1Y_S1Y_EEEvvEEEEvNT_6ParamsE:
[----:B------:R-:W1:Y:S01]  /*0000*/  LDC R1, c[0x0][0x37c] ;  /* 0x0000df00ff017b82 */ /* 0x000e620000000800 */
[----:B------:R-:W2:Y:S01]  /*0010*/  S2R R175, SR_TID.X ;  /* 0x0000000000af7919 */ /* 0x000ea20000002100 */
[----:B------:R-:W3:Y:S06]  /*0020*/  LDCU.64 UR6, c[0x0][0x890] ;  /* 0x00011200ff0677ac */ /* 0x000eec0008000a00 */
[----:B------:R-:W4:Y:S01]  /*0030*/  S2UR UR37, SR_CgaCtaId ;  /* 0x00000000002579c3 */ /* 0x000f220000008800 */
[----:B------:R-:W-:Y:S02]  /*0040*/  PRMT R167, RZ, 0x7610, R167 ;  /* 0x00007610ffa77816 */ /* 0x000fe400000000a7 */
[----:B------:R-:W-:Y:S01]  /*0050*/  ELECT P1, URZ, PT ;  /* 0x0000000000ff782f */ /* 0x000fe20003820000 */
[----:B------:R-:W1:Y:S01]  /*0060*/  LDCU.64 UR40, c[0x0][0x358] ;  /* 0x00006b00ff2877ac */ /* 0x000e620008000a00 */
[----:B---3--:R-:W-:-:S04]  /*0070*/  UISETP.NE.U32.AND UP0, UPT, UR6, URZ, UPT ;  /* 0x000000ff0600728c */ /* 0x008fc8000bf05070 */
[----:B------:R-:W-:Y:S02]  /*0080*/  UISETP.NE.AND.EX UP0, UPT, UR7, URZ, UPT, UP0 ;  /* 0x000000ff0700728c */ /* 0x000fe4000bf05300 */
[----:B----4-:R-:W-:Y:S02]  /*0090*/  ULOP3.LUT UR5, UR37, 0x1, URZ, 0xc0, !UPT ;  /* 0x0000000125057892 */ /* 0x010fe4000f8ec0ff */
[----:B------:R-:W-:Y:S01]  /*00a0*/  ULOP3.LUT UR4, UR37, 0x1, URZ, 0x3c, !UPT ;  /* 0x0000000125047892 */ /* 0x000fe2000f8e3cff */
[----:B--2---:R-:W-:-:S05]  /*00b0*/  SHF.R.U32.HI R180, RZ, 0x5, R175 ;  /* 0x00000005ffb47819 */ /* 0x004fca00000116af */
[----:B------:R-:W2:Y:S02]  /*00c0*/  SHFL.IDX PT, R0, R180, RZ, 0x1f ;  /* 0x00001fffb4007589 */ /* 0x000ea400000e0000 */
[----:B--2---:R-:W-:Y:S01]  /*00d0*/  R2UR UR10, R0 ;  /* 0x00000000000a72ca */ /* 0x004fe200000e0000 */
[----:B-1----:R-:W-:-:S14]  /*00e0*/  BRA.U UP0, `(.L_x_0) ;  /* 0x00000001002c7547 */ /* 0x002fdc000b800000 */
[----:B------:R-:W1:Y:S02]  /*00f0*/  LDCU.64 UR8, c[0x0][0x888] ;  /* 0x00011100ff0877ac */ /* 0x000e640008000a00 */
[----:B-1----:R-:W-:-:S04]  /*0100*/  UISETP.NE.U32.AND UP0, UPT, UR8, URZ, UPT ;  /* 0x000000ff0800728c */ /* 0x002fc8000bf05070 */
[----:B------:R-:W-:-:S09]  /*0110*/  UISETP.NE.AND.EX UP0, UPT, UR9, URZ, UPT, UP0 ;  /* 0x000000ff0900728c */ /* 0x000fd2000bf05300 */
[----:B------:R-:W-:Y:S05]  /*0120*/  BRA.U !UP0, `(.L_x_1) ;  /* 0x0000000108107547 */ /* 0x000fea000b800000 */
[----:B------:R-:W1:Y:S02]  /*0130*/  LDC.64 R80, c[0x0][0x888] ;  /* 0x00022200ff507b82 */ /* 0x000e640000000a00 */
[----:B-1----:R1:W5:Y:S01]  /*0140*/  LDG.E R80, desc[UR40][R80.64] ;  /* 0x0000002850507981 */ /* 0x002362000c1e1900 */
[----:B------:R-:W-:Y:S01]  /*0150*/  HFMA2 R167, -RZ, RZ, 0, 5.9604644775390625e-08 ;  /* 0x00000001ffa77431 */ /* 0x000fe200000001ff */
[----:B------:R-:W-:Y:S05]  /*0160*/  BRA `(.L_x_0) ;  /* 0x00000000000c7947 */ /* 0x000fea0003800000 */
.L_x_1:
[----:B------:R-:W1:Y:S01]  /*0170*/  LDCU UR8, c[0x0][0x880] ;  /* 0x00011000ff0877ac */ /* 0x000e620008000800 */
[----:B------:R-:W-:Y:S01]  /*0180*/  HFMA2 R167, -RZ, RZ, 0, 5.9604644775390625e-08 ;  /* 0x00000001ffa77431 */ /* 0x000fe200000001ff */
[----:B-1----:R-:W-:-:S07]  /*0190*/  MOV R80, UR8 ;  /* 0x0000000800507c02 */ /* 0x002fce0008000f00 */
.L_x_0:
[----:B------:R-:W2:Y:S02]  /*01a0*/  LDCU.64 UR8, c[0x0][0x8b0] ;  /* 0x00011600ff0877ac */ /* 0x000ea40008000a00 */
[----:B--2---:R-:W-:-:S04]  /*01b0*/  UISETP.NE.U32.AND UP0, UPT, UR8, URZ, UPT ;  /* 0x000000ff0800728c */ /* 0x004fc8000bf05070 */
[----:B------:R-:W-:-:S09]  /*01c0*/  UISETP.NE.AND.EX UP0, UPT, UR9, URZ, UPT, UP0 ;  /* 0x000000ff0900728c */ /* 0x000fd2000bf05300 */
[----:B------:R-:W-:Y:S05]  /*01d0*/  BRA.U UP0, `(.L_x_2) ;  /* 0x0000000100247547 */ /* 0x000fea000b800000 */
[----:B------:R-:W2:Y:S02]  /*01e0*/  LDCU.64 UR8, c[0x0][0x8a8] ;  /* 0x00011500ff0877ac */ /* 0x000ea40008000a00 */
[----:B--2---:R-:W-:-:S04]  /*01f0*/  UISETP.NE.U32.AND UP0, UPT, UR8, URZ, UPT ;  /* 0x000000ff0800728c */ /* 0x004fc8000bf05070 */
[----:B------:R-:W-:-:S09]  /*0200*/  UISETP.NE.AND.EX UP0, UPT, UR9, URZ, UPT, UP0 ;  /* 0x000000ff0900728c */ /* 0x000fd2000bf05300 */
[----:B------:R-:W-:Y:S05]  /*0210*/  BRA.U !UP0, `(.L_x_3) ;  /* 0x00000001080c7547 */ /* 0x000fea000b800000 */
[----:B------:R-:W2:Y:S02]  /*0220*/  LDC.64 R78, c[0x0][0x8a8] ;  /* 0x00022a00ff4e7b82 */ /* 0x000ea40000000a00 */
[----:B--2---:R2:W5:Y:S01]  /*0230*/  LDG.E R78, desc[UR40][R78.64] ;  /* 0x000000284e4e7981 */ /* 0x004562000c1e1900 */
[----:B------:R-:W-:Y:S05]  /*0240*/  BRA `(.L_x_2) ;  /* 0x0000000000087947 */ /* 0x000fea0003800000 */
.L_x_3:
[----:B------:R-:W2:Y:S02]  /*0250*/  LDCU UR8, c[0x0][0x8a0] ;  /* 0x00011400ff0877ac */ /* 0x000ea40008000800 */
[----:B--2---:R-:W-:Y:S02]  /*0260*/  MOV R78, UR8 ;  /* 0x00000008004e7c02 */ /* 0x004fe40008000f00 */
.L_x_2:
[----:B------:R-:W-:Y:S01]  /*0270*/  IMAD.U32 R0, RZ, RZ, UR10 ;  /* 0x0000000aff007e24 */ /* 0x000fe2000f8e00ff */
[----:B------:R-:W-:Y:S04]  /*0280*/  BSSY.RECONVERGENT B0, `(.L_x_4) ;  /* 0x000000c000007945 */ /* 0x000fe80003800200 */
[C---:B------:R-:W-:Y:S02]  /*0290*/  ISETP.NE.OR P2, PT, R0.reuse, 0x1, !P1 ;  /* 0x000000010000780c */ /* 0x040fe40004f45670 */
[----:B------:R-:W-:-:S11]  /*02a0*/  ISETP.NE.OR P0, PT, R0, 0x3, !P1 ;  /* 0x000000030000780c */ /* 0x000fd60004f05670 */
[----:B------:R-:W-:Y:S05]  /*02b0*/  @P2 BRA `(.L_x_5) ;  /* 0x0000000000202947 */ /* 0x000fea0003800000 */
[----:B------:R-:W3:Y:S02]  /*02c0*/  LDCU.64 UR8, c[0x0][0x348] ;  /* 0x00006900ff0877ac */ /* 0x000ee40008000a00 */
[----:B---3--:R-:W-:Y:S02]  /*02d0*/  UIADD3 UR12, UP1, UPT, UR8, 0x80, URZ ;  /* 0x00000080080c7890 */ /* 0x008fe4000ff3e0ff */
[----:B------:R-:W-:Y:S02]  /*02e0*/  UIADD3 UR8, UP0, UPT, UR8, 0x180, URZ ;  /* 0x0000018008087890 */ /* 0x000fe4000ff1e0ff */
[----:B------:R-:W-:Y:S02]  /*02f0*/  UIADD3.X UR13, UPT, UPT, URZ, UR9, URZ, UP1, !UPT ;  /* 0x00000009ff0d7290 */ /* 0x000fe40008ffe4ff */
[----:B------:R-:W-:-:S07]  /*0300*/  UIADD3.X UR9, UPT, UPT, URZ, UR9, URZ, UP0, !UPT ;  /* 0x00000009ff097290 */ /* 0x000fce00087fe4ff */
[----:B------:R3:W-:Y:S02]  /*0310*/  UTMACCTL.PF [UR12] ;  /* 0x000000000c0079b9 */ /* 0x0007e40008040000 */
[----:B------:R3:W-:Y:S02]  /*0320*/  UTMACCTL.PF [UR8] ;  /* 0x00000000080079b9 */ /* 0x0007e40008040000 */
[----:B---3--:R-:W-:Y:S01]  /*0330*/  NOP ;  /* 0x0000000000007918 */ /* 0x008fe20000000000 */
.L_x_5:
[----:B------:R-:W-:Y:S05]  /*0340*/  BSYNC.RECONVERGENT B0 ;  /* 0x0000000000007941 */ /* 0x000fea0003800200 */
.L_x_4:
[----:B------:R-:W-:Y:S04]  /*0350*/  BSSY.RECONVERGENT B0, `(.L_x_6) ;  /* 0x000000a000007945 */ /* 0x000fe80003800200 */
        /* <DEDUP_REMOVED lines=9> */
.L_x_7:
[----:B------:R-:W-:Y:S05]  /*03f0*/  BSYNC.RECONVERGENT B0 ;  /* 0x0000000000007941 */ /* 0x000fea0003800200 */
.L_x_6:
[----:B------:R-:W3:Y:S01]  /*0400*/  LDCU.64 UR8, c[0x0][0x888] ;  /* 0x00011100ff0877ac */ /* 0x000ee20008000a00 */
[----:B------:R-:W-:Y:S02]  /*0410*/  UISETP.EQ.U32.AND UP1, UPT, UR6, URZ, UPT ;  /* 0x000000ff0600728c */ /* 0x000fe4000bf22070 */
[----:B------:R-:W-:Y:S02]  /*0420*/  UPLOP3.LUT UP5, UPT, UPT, UPT, UPT, 0x80, 0x8 ;  /* 0x000000000008789c */ /* 0x000fe40003faf070 */
[----:B---3--:R-:W-:-:S04]  /*0430*/  UISETP.NE.U32.AND UP0, UPT, UR8, URZ, UPT ;  /* 0x000000ff0800728c */ /* 0x008fc8000bf05070 */
[----:B------:R-:W-:-:S04]  /*0440*/  UISETP.NE.AND.EX UP0, UPT, UR9, URZ, UPT, UP0 ;  /* 0x000000ff0900728c */ /* 0x000fc8000bf05300 */
[----:B------:R-:W-:-:S04]  /*0450*/  UISETP.EQ.OR.EX UP2, UPT, UR7, URZ, !UP0, UP1 ;  /* 0x000000ff0700728c */ /* 0x000fc8000c742710 */
[----:B------:R-:W-:-:S05]  /*0460*/  UP2UR UR44, UPR, URZ, 0x4 ;  /* 0x00000004ff2c7883 */ /* 0x000fca0008000000 */
[----:B------:R-:W-:Y:S07]  /*0470*/  BRA.U !UP2, `(.L_x_8) ;  /* 0x000000010a207547 */ /* 0x000fee000b800000 */
[----:B-----5:R-:W-:Y:S01]  /*0480*/  R2UR UR8, R80 ;  /* 0x00000000500872ca */ /* 0x020fe200000e0000 */
[----:B------:R-:W-:Y:S02]  /*0490*/  UISETP.NE.U32.AND UP2, UPT, UR6, URZ, UPT ;  /* 0x000000ff0600728c */ /* 0x000fe4000bf45070 */
[----:B------:R-:W-:Y:S02]  /*04a0*/  USEL UR6, URZ, 0xffffffff, UP0 ;  /* 0xffffffffff067887 */ /* 0x000fe40008000000 */
[----:B------:R-:W-:-:S08]  /*04b0*/  UISETP.NE.AND.EX UP2, UPT, UR7, URZ, UPT, UP2 ;  /* 0x000000ff0700728c */ /* 0x000fd0000bf45320 */
[----:B------:R-:W-:-:S04]  /*04c0*/  UISETP.NE.AND UP1, UPT, UR8, URZ, UPT ;  /* 0x000000ff0800728c */ /* 0x000fc8000bf25270 */
[----:B------:R-:W-:-:S04]  /*04d0*/  @!UP2 USEL UR6, URZ, 0xffffffff, UP1 ;  /* 0xffffffffff06a887 */ /* 0x000fc80008800000 */
[----:B------:R-:W-:-:S04]  /*04e0*/  ULOP3.LUT UR6, UR6, 0x1, URZ, 0xc0, !UPT ;  /* 0x0000000106067892 */ /* 0x000fc8000f8ec0ff */
[----:B------:R-:W-:-:S11]  /*04f0*/  UISETP.NE.U32.AND UP5, UPT, UR6, 0x1, UPT ;  /* 0x000000010600788c */ /* 0x000fd6000bfa5070 */
.L_x_8:
[----:B------:R-:W3:Y:S01]  /*0500*/  SHFL.IDX PT, R0, R180, RZ, 0x1f ;  /* 0x00001fffb4007589 */ /* 0x000ee200000e0000 */
[----:B------:R-:W-:-:S04]  /*0510*/  UISETP.NE.AND UP1, UPT, UR10, 0x2, UPT ;  /* 0x000000020a00788c */ /* 0x000fc8000bf25270 */
[----:B------:R-:W-:Y:S02]  /*0520*/  UISETP.EQ.AND UP2, UPT, UR5, URZ, !UP1 ;  /* 0x000000ff0500728c */ /* 0x000fe4000cf42270 */
[----:B------:R-:W-:-:S04]  /*0530*/  USEL UR7, URZ, 0x1, UP1 ;  /* 0x00000001ff077887 */ /* 0x000fc80008800000 */
[----:B------:R-:W-:Y:S02]  /*0540*/  PLOP3.LUT P5, PT, P1, PT, UP2, 0x80, 0x8 ;  /* 0x000000000008781c */ /* 0x000fe40000faf028 */
[----:B---3--:R-:W-:-:S13]  /*0550*/  ISETP.NE.AND P0, PT, R0, RZ, PT ;  /* 0x000000ff0000720c */ /* 0x008fda0003f05270 */
[----:B------:R-:W-:Y:S05]  /*0560*/  @P0 BRA `(.L_x_9) ;  /* 0x00000000004c0947 */ /* 0x000fea0003800000 */
[----:B------:R-:W-:Y:S01]  /*0570*/  UMOV UR8, 0x400 ;  /* 0x0000040000087882 */ /* 0x000fe20000000000 */
[----:B------:R-:W-:Y:S01]  /*0580*/  UMOV UR6, 0x1 ;  /* 0x0000000100067882 */ /* 0x000fe20000000000 */
[----:B------:R-:W-:Y:S02]  /*0590*/  ULEA UR8, UR37, UR8, 0x18 ;  /* 0x0000000825087291 */ /* 0x000fe4000f8ec0ff */
[----:B------:R-:W-:-:S04]  /*05a0*/  UIADD3 UR12, UPT, UPT, -UR6, 0x100000, URZ ;  /* 0x00100000060c7890 */ /* 0x000fc8000fffe1ff */
[----:B------:R-:W-:Y:S02]  /*05b0*/  USHF.L.U32 UR13, UR12, 0xb, URZ ;  /* 0x0000000b0c0d7899 */ /* 0x000fe400080006ff */
[----:B------:R-:W-:Y:S01]  /*05c0*/  USHF.L.U32 UR12, UR12, 0x1, URZ ;  /* 0x000000010c0c7899 */ /* 0x000fe200080006ff */
[----:B------:R-:W-:Y:S01]  /*05d0*/  ELECT P0, URZ, PT ;  /* 0x0000000000ff782f */ /* 0x000fe20003800000 */
[----:B------:R-:W3:Y:S10]  /*05e0*/  FENCE.VIEW.ASYNC.S ;  /* 0x00000000000073c6 */ /* 0x000ef40000000000 */
[----:B---3--:R3:W4:Y:S01]  /*05f0*/  SYNCS.EXCH.64 URZ, [UR8], UR12 ;  /* 0x0000000c08ff75b2 */ /* 0x0087220008000100 */
[----:B------:R3:W1:Y:S01]  /*0600*/  SYNCS.EXCH.64 URZ, [UR8+0x28], UR12 ;  /* 0x0000280c08ff75b2 */ /* 0x0006620008000100 */
        /* <DEDUP_REMOVED lines=8> */
[----:B------:R-:W-:Y:S01]  /*0690*/  NOP ;  /* 0x0000000000007918 */ /* 0x000fe20000000000 */
.L_x_9:
[----:B------:R-:W2:Y:S01]  /*06a0*/  SHFL.IDX PT, R0, R180, RZ, 0x1f ;  /* 0x00001fffb4007589 */ /* 0x000ea200000e0000 */
[----:B------:R-:W-:Y:S01]  /*06b0*/  NOP ;  /* 0x0000000000007918 */ /* 0x000fe20000000000 */
[----:B--2---:R-:W-:-:S13]  /*06c0*/  ISETP.NE.AND P0, PT, R0, 0x1, PT ;  /* 0x000000010000780c */ /* 0x004fda0003f05270 */
[----:B------:R-:W-:Y:S05]  /*06d0*/  @P0 BRA `(.L_x_10) ;  /* 0x00000000003c0947 */ /* 0x000fea0003800000 */
[----:B------:R-:W-:Y:S01]  /*06e0*/  UMOV UR9, 0x400 ;  /* 0x0000040000097882 */ /* 0x000fe20000000000 */
[----:B---3--:R-:W-:Y:S01]  /*06f0*/  UMOV UR8, 0x20 ;  /* 0x0000002000087882 */ /* 0x008fe20000000000 */
[----:B------:R-:W-:Y:S01]  /*0700*/  UMOV UR6, 0x80 ;  /* 0x0000008000067882 */ /* 0x000fe20000000000 */
[----:B------:R-:W-:Y:S02]  /*0710*/  ULEA UR9, UR37, UR9, 0x18 ;  /* 0x0000000925097291 */ /* 0x000fe4000f8ec0ff */
[----:B------:R-:W-:-:S04]  /*0720*/  UIADD3 UR12, UPT, UPT, -UR8, 0x100000, URZ ;  /* 0x00100000080c7890 */ /* 0x000fc8000fffe1ff */
[----:B------:R-:W-:Y:S02]  /*0730*/  USHF.L.U32 UR13, UR12, 0xb, URZ ;  /* 0x0000000b0c0d7899 */ /* 0x000fe400080006ff */
[----:B------:R-:W-:Y:S02]  /*0740*/  USHF.L.U32 UR12, UR12, 0x1, URZ ;  /* 0x000000010c0c7899 */ /* 0x000fe400080006ff */
[----:B------:R-:W-:-:S04]  /*0750*/  UIADD3 UR14, UPT, UPT, -UR6, 0x100000, URZ ;  /* 0x00100000060e7890 */ /* 0x000fc8000fffe1ff */
[----:B------:R-:W-:Y:S02]  /*0760*/  USHF.L.U32 UR15, UR14, 0xb, URZ ;  /* 0x0000000b0e0f7899 */ /* 0x000fe400080006ff */
[----:B------:R-:W-:Y:S01]  /*0770*/  USHF.L.U32 UR14, UR14, 0x1, URZ ;  /* 0x000000010e0e7899 */ /* 0x000fe200080006ff */
[----:B------:R-:W-:Y:S01]  /*0780*/  ELECT P0, URZ, PT ;  /* 0x0000000000ff782f */ /* 0x000fe20003800000 */
[----:B------:R-:W2:Y:S02]  /*0790*/  FENCE.VIEW.ASYNC.S ;  /* 0x00000000000073c6 */ /* 0x000ea40000000000 */
[----:B--2---:R2:W3:Y:S08]  /*07a0*/  SYNCS.EXCH.64 URZ, [UR9+0x50], UR12 ;  /* 0x0000500c09ff75b2 */ /* 0x0044f00008000100 */
[----:B------:R2:W1:Y:S01]  /*07b0*/  SYNCS.EXCH.64 URZ, [UR9+0x58], UR14 ;  /* 0x0000580e09ff75b2 */ /* 0x0004620008000100 */
[----:B------:R-:W-:Y:S01]  /*07c0*/  NOP ;  /* 0x0000000000007918 */ /* 0x000fe20000000000 */
.L_x_10:
[----:B------:R-:W4:Y:S01]  /*07d0*/  SHFL.IDX PT, R0, R180, RZ, 0x1f ;  /* 0x00001fffb4007589 */ /* 0x000f2200000e0000 */
[----:B------:R-:W-:Y:S01]  /*07e0*/  NOP ;  /* 0x0000000000007918 */ /* 0x000fe20000000000 */
[----:B----4-:R-:W-:-:S13]  /*07f0*/  ISETP.NE.AND P0, PT, R0, 0x3, PT ;  /* 0x000000030000780c */ /* 0x010fda0003f05270 */
[----:B------:R-:W-:Y:S05]  /*0800*/  @P0 BRA `(.L_x_11) ;  /* 0x00000000002c0947 */ /* 0x000fea0003800000 */
[----:B---3--:R-:W-:Y:S01]  /*0810*/  UMOV UR8, 0x400 ;  /* 0x0000040000087882 */ /* 0x008fe20000000000 */
[----:B------:R-:W-:Y:S01]  /*0820*/  UMOV UR6, 0x20 ;  /* 0x0000002000067882 */ /* 0x000fe20000000000 */
[----:B------:R-:W-:Y:S02]  /*0830*/  ULEA UR8, UR37, UR8, 0x18 ;  /* 0x0000000825087291 */ /* 0x000fe4000f8ec0ff */
[----:B--2---:R-:W-:-:S04]  /*0840*/  UIADD3 UR12, UPT, UPT, -UR6, 0x100000, URZ ;  /* 0x00100000060c7890 */ /* 0x004fc8000fffe1ff */
[----:B------:R-:W-:Y:S02]  /*0850*/  USHF.L.U32 UR13, UR12, 0xb, URZ ;  /* 0x0000000b0c0d7899 */ /* 0x000fe400080006ff */
[----:B------:R-:W-:Y:S01]  /*0860*/  USHF.L.U32 UR12, UR12, 0x1, URZ ;  /* 0x000000010c0c7899 */ /* 0x000fe200080006ff */
[----:B------:R-:W-:Y:S01]  /*0870*/  ELECT P0, URZ, PT ;  /* 0x0000000000ff782f */ /* 0x000fe20003800000 */
[----:B------:R-:W2:Y:S10]  /*0880*/  FENCE.VIEW.ASYNC.S ;  /* 0x00000000000073c6 */ /* 0x000eb40000000000 */
[----:B--2---:R4:W2:Y:S01]  /*0890*/  SYNCS.EXCH.64 URZ, [UR8+0x60], UR12 ;  /* 0x0000600c08ff75b2 */ /* 0x0048a20008000100 */
[----:B------:R4:W3:Y:S02]  /*08a0*/  SYNCS.EXCH.64 URZ, [UR8+0x68], UR12 ;  /* 0x0000680c08ff75b2 */ /* 0x0008e40008000100 */
[----:B----4-:R-:W-:Y:S01]  /*08b0*/  NOP ;  /* 0x0000000000007918 */ /* 0x010fe20000000000 */
.L_x_11:
[----:B------:R-:W4:Y:S01]  /*08c0*/  SHFL.IDX PT, R0, R180, RZ, 0x1f ;  /* 0x00001fffb4007589 */ /* 0x000f2200000e0000 */
[----:B------:R-:W-:Y:S01]  /*08d0*/  NOP ;  /* 0x0000000000007918 */ /* 0x000fe20000000000 */
[----:B----4-:R-:W-:-:S13]  /*08e0*/  ISETP.NE.AND P0, PT, R0, 0x4, PT ;  /* 0x000000040000780c */ /* 0x010fda0003f05270 */
[----:B------:R-:W-:Y:S05]  /*08f0*/  @P0 BRA `(.L_x_12) ;  /* 0x0000000000480947 */ /* 0x000fea0003800000 */
[----:B--2---:R-:W-:Y:S01]  /*0900*/  UMOV UR9, 0x1e0 ;  /* 0x000001e000097882 */ /* 0x004fe20000000000 */
[----:B---3--:R-:W-:Y:S01]  /*0910*/  UMOV UR8, 0x400 ;  /* 0x0000040000087882 */ /* 0x008fe20000000000 */
[----:B------:R-:W-:Y:S01]  /*0920*/  USEL UR9, UR9, 0x1a0, UP5 ;  /* 0x000001a009097887 */ /* 0x000fe2000a800000 */
        /* <DEDUP_REMOVED lines=10> */
[----:B--2---:R4:W2:Y:S08]  /*09d0*/  SYNCS.EXCH.64 URZ, [UR8+0x70], UR12 ;  /* 0x0000700c08ff75b2 */ /* 0x0048b00008000100 */
[----:B------:R4:W3:Y:S01]  /*09e0*/  SYNCS.EXCH.64 URZ, [UR8+0x80], UR14 ;  /* 0x0000800e08ff75b2 */ /* 0x0008e20008000100 */
[----:B------:R4:W1:Y:S01]  /*09f0*/  SYNCS.EXCH.64 URZ, [UR8+0x78], UR12 ;  /* 0x0000780c08ff75b2 */ /* 0x0008620008000100 */
[----:B------:R4:W1:Y:S02]  /*0a00*/  SYNCS.EXCH.64 URZ, [UR8+0x88], UR14 ;  /* 0x0000880e08ff75b2 */ /* 0x0008640008000100 */
[----:B----4-:R-:W-:Y:S01]  /*0a10*/  NOP ;  /* 0x0000000000007918 */ /* 0x010fe20000000000 */
.L_x_12:
[----:B------:R-:W4:Y:S01]  /*0a20*/  SHFL.IDX PT, R0, R180, RZ, 0x1f ;  /* 0x00001fffb4007589 */ /* 0x000f2200000e0000 */
[----:B------:R-:W-:Y:S01]  /*0a30*/  NOP ;  /* 0x0000000000007918 */ /* 0x000fe20000000000 */
[----:B----4-:R-:W-:-:S13]  /*0a40*/  ISETP.NE.AND P0, PT, R0, 0x5, PT ;  /* 0x000000050000780c */ /* 0x010fda0003f05270 */
[----:B------:R-:W-:Y:S05]  /*0a50*/  @P0 BRA `(.L_x_13) ;  /* 0x0000000000540947 */ /* 0x000fea0003800000 */
[----:B--2---:R-:W-:Y:S01]  /*0a60*/  UMOV UR9, 0x400 ;  /* 0x0000040000097882 */ /* 0x004fe20000000000 */
        /* <DEDUP_REMOVED lines=14> */
[----:B------:R4:W1:Y:S01]  /*0b50*/  SYNCS.EXCH.64 URZ, [UR9+0xb8], UR14 ;  /* 0x0000b80e09ff75b2 */ /* 0x0008620008000100 */
[----:B------:R4:W1:Y:S01]  /*0b60*/  SYNCS.EXCH.64 URZ, [UR9+0xa0], UR12 ;  /* 0x0000a00c09ff75b2 */ /* 0x0008620008000100 */
[----:B------:R4:W1:Y:S01]  /*0b70*/  SYNCS.EXCH.64 URZ, [UR9+0xc0], UR14 ;  /* 0x0000c00e09ff75b2 */ /* 0x0008620008000100 */
[----:B------:R4:W1:Y:S01]  /*0b80*/  SYNCS.EXCH.64 URZ, [UR9+0xa8], UR12 ;  /* 0x0000a80c09ff75b2 */ /* 0x0008620008000100 */
[----:B------:R4:W1:Y:S02]  /*0b90*/  SYNCS.EXCH.64 URZ, [UR9+0xc8], UR14 ;  /* 0x0000c80e09ff75b2 */ /* 0x0008640008000100 */
[----:B----4-:R-:W-:Y:S01]  /*0ba0*/  NOP ;  /* 0x0000000000007918 */ /* 0x010fe20000000000 */
.L_x_13:
[----:B------:R-:W4:Y:S01]  /*0bb0*/  SHFL.IDX PT, R0, R180, RZ, 0x1f ;  /* 0x00001fffb4007589 */ /* 0x000f2200000e0000 */
[----:B------:R-:W-:Y:S01]  /*0bc0*/  ISETP.NE.OR P1, PT, RZ, UR10, !P1 ;  /* 0x0000000aff007c0c */ /* 0x000fe2000cf25670 */
        /* <DEDUP_REMOVED lines=12> */
[----:B------:R4:W3:Y:S01]  /*0c90*/  SYNCS.EXCH.64 URZ, [UR8+0xe0], UR12 ;  /* 0x0000e00c08ff75b2 */ /* 0x0008e20008000100 */
[----:B------:R4:W1:Y:S01]  /*0ca0*/  SYNCS.EXCH.64 URZ, [UR8+0xd8], UR12 ;  /* 0x0000d80c08ff75b2 */ /* 0x0008620008000100 */
[----:B------:R4:W1:Y:S02]  /*0cb0*/  SYNCS.EXCH.64 URZ, [UR8+0xe8], UR12 ;  /* 0x0000e80c08ff75b2 */ /* 0x0008640008000100 */
[----:B----4-:R-:W-:Y:S01]  /*0cc0*/  NOP ;  /* 0x0000000000007918 */ /* 0x010fe20000000000 */
.L_x_14:
[----:B------:R-:W-:Y:S01]  /*0cd0*/  VOTEU.ALL UP1, P1 ;  /* 0x0000000000ff7886 */ /* 0x000fe20000820000 */
[----:B---3--:R-:W3:Y:S01]  /*0ce0*/  LDCU UR8, c[0x0][0x36c] ;  /* 0x00006d80ff0877ac */ /* 0x008ee20008000800 */
[----:B------:R-:W-:Y:S01]  /*0cf0*/  NOP ;  /* 0x0000000000007918 */ /* 0x000fe20000000000 */
[----:B------:R-:W-:Y:S01]  /*0d00*/  LOP3.LUT R10, R175, 0x1f, RZ, 0xc0, !PT ;  /* 0x0000001faf0a7812 */ /* 0x000fe200078ec0ff */
[----:B--2---:R-:W-:Y:S01]  /*0d10*/  UMOV UR12, 0x20 ;  /* 0x00000020000c7882 */ /* 0x004fe20000000000 */
[----:B------:R-:W-:Y:S01]  /*0d20*/  @!UP1 UMOV UR6, 0x400 ;  /* 0x0000040000069882 */ /* 0x000fe20000000000 */
[----:B------:R-:W-:-:S04]  /*0d30*/  @!UP1 UIADD3 UR12, UPT, UPT, -UR12, 0x100000, URZ ;  /* 0x001000000c0c9890 */ /* 0x000fc8000fffe1ff */
[----:B------:R-:W-:Y:S02]  /*0d40*/  @!UP1 USHF.L.U32 UR13, UR12, 0xb, URZ ;  /* 0x0000000b0c0d9899 */ /* 0x000fe400080006ff */
[----:B------:R-:W-:Y:S02]  /*0d50*/  @!UP1 USHF.L.U32 UR12, UR12, 0x1, URZ ;  /* 0x000000010c0c9899 */ /* 0x000fe400080006ff */
[----:B------:R-:W-:Y:S01]  /*0d60*/  @!UP1 ULEA UR6, UR37, UR6, 0x18 ;  /* 0x0000000625069291 */ /* 0x000fe2000f8ec0ff */
[----:B------:R-:W-:Y:S01]  /*0d70*/  VOTEU.ALL UP1, P1 ;  /* 0x0000000000ff7886 */ /* 0x000fe20000820000 */
[----:B------:R-:W-:Y:S01]  /*0d80*/  UISETP.NE.AND UP4, UPT, UR10, URZ, UPT ;  /* 0x000000ff0a00728c */ /* 0x000fe2000bf85270 */
[----:B------:R-:W2:Y:S09]  /*0d90*/  FENCE.VIEW.ASYNC.S ;  /* 0x00000000000073c6 */ /* 0x000eb20000000000 */
[----:B--2---:R2:W4:Y:S01]  /*0da0*/  @!UP1 SYNCS.EXCH.64 URZ, [UR6+0xf0], UR12 ;  /* 0x0000f00c06ff95b2 */ /* 0x0045220008000100 */
[----:B---3--:R-:W-:-:S09]  /*0db0*/  UISETP.EQ.U32.AND UP1, UPT, UR8, 0x1, UPT ;  /* 0x000000010800788c */ /* 0x008fd2000bf22070 */
[----:B------:R-:W-:Y:S05]  /*0dc0*/  BRA.U !UP1, `(.L_x_15) ;  /* 0x0000000109087547 */ /* 0x000fea000b800000 */
[----:B-1--4-:R-:W-:Y:S01]  /*0dd0*/  UCGABAR_ARV ;  /* 0x00000000000079c7 */ /* 0x012fe20008000000 */
[----:B------:R-:W-:Y:S05]  /*0de0*/  BRA `(.L_x_16) ;  /* 0x0000000000047947 */ /* 0x000fea0003800000 */
.L_x_15:
[----:B-1--4-:R-:W-:Y:S01]  /*0df0*/  NOP ;  /* 0x0000000000007918 */ /* 0x012fe20000000000 */
.L_x_16:
[----:B------:R-:W1:Y:S01]  /*0e00*/  S2R R166, SR_CTAID.Y ;  /* 0x0000000000a67919 */ /* 0x000e620000002600 */
[----:B------:R-:W-:-:S05]  /*0e10*/  CS2R.32 R165, SR_CgaSize ;  /* 0x0000000000a57805 */ /* 0x000fca0000008a00 */
[----:B------:R-:W-:-:S05]  /*0e20*/  IMAD R165, R165, -0xa0, RZ ;  /* 0xffffff60a5a57824 */ /* 0x000fca00078e02ff */
[----:B--2---:R-:W-:-:S14]  /*0e30*/  R2UR UR6, R165 ;  /* 0x00000000a50672ca */ /* 0x004fdc00000e0000 */
[----:B------:R-:W2:Y:S01]  /*0e40*/  LDCU UR6, c[0x0][UR6+0x2b4] ;  /* 0x00005680060677ac */ /* 0x000ea20008000800 */
[----:B------:R-:W-:-:S05]  /*0e50*/  CS2R.32 R0, SR_CgaSize ;  /* 0x0000000000007805 */ /* 0x000fca0000008a00 */
[----:B------:R-:W-:-:S06]  /*0e60*/  IMAD R0, R0, -0xa0, RZ ;  /* 0xffffff6000007824 */ /* 0x000fcc00078e02ff */
[----:B------:R-:W3:Y:S01]  /*0e70*/  LDC R0, c[0x0][R0+0x2a4] ;  /* 0x0000a90000007b82 */ /* 0x000ee20000000800 */
[----:B------:R-:W-:Y:S01]  /*0e80*/  PRMT R8, RZ, 0x7610, R8 ;  /* 0x00007610ff087816 */ /* 0x000fe20000000008 */
[----:B------:R-:W4:Y:S01]  /*0e90*/  S2R R11, SR_CTAID.X ;  /* 0x00000000000b7919 */ /* 0x000f220000002500 */
[----:B------:R-:W-:-:S05]  /*0ea0*/  CS2R.32 R165, SR_CgaSize ;  /* 0x0000000000a57805 */ /* 0x000fca0000008a00 */
[----:B------:R-:W-:-:S05]  /*0eb0*/  IMAD R165, R165, -0xa0, RZ ;  /* 0xffffff60a5a57824 */ /* 0x000fca00078e02ff */
[----:B------:R-:W-:-:S14]  /*0ec0*/  R2UR UR8, R165 ;  /* 0x00000000a50872ca */ /* 0x000fdc00000e0000 */
[----:B------:R-:W3:Y:S01]  /*0ed0*/  LDCU UR8, c[0x0][UR8+0x2b0] ;  /* 0x00005600080877ac */ /* 0x000ee20008000800 */
[----:B------:R-:W-:Y:S01]  /*0ee0*/  UISETP.NE.AND UP2, UPT, UR10, 0x2, UPT ;  /* 0x000000020a00788c */ /* 0x000fe2000bf45270 */
[----:B------:R-:W2:Y:S01]  /*0ef0*/  LDC R9, c[0x0][0xb24] ;  /* 0x0002c900ff097b82 */ /* 0x000ea20000000800 */
[----:B------:R-:W-:-:S05]  /*0f00*/  CS2R.32 R2, SR_CgaSize ;  /* 0x0000000000027805 */ /* 0x000fca0000008a00 */
[----:B------:R-:W-:-:S06]  /*0f10*/  IMAD R2, R2, -0xa0, RZ ;  /* 0xffffff6002027824 */ /* 0x000fcc00078e02ff */
[----:B------:R-:W3:Y:S08]  /*0f20*/  LDC R2, c[0x0][R2+0x2a0] ;  /* 0x0000a80002027b82 */ /* 0x000ef00000000800 */
[----:B------:R-:W3:Y:S01]  /*0f30*/  LDC R72, c[0x0][0xb24] ;  /* 0x0002c900ff487b82 */ /* 0x000ee20000000800 */
[----:B-1----:R-:W-:-:S07]  /*0f40*/  I2FP.F32.U32 R3, R166 ;  /* 0x000000a600037245 */ /* 0x002fce0000201000 */
[----:B------:R-:W1:Y:S01]  /*0f50*/  S2UR UR36, SR_CTAID.Z ;  /* 0x00000000002479c3 */ /* 0x000e620000002700 */
[----:B--2---:R-:W-:Y:S01]  /*0f60*/  ISETP.GE.AND P0, PT, R9, 0x1, PT ;  /* 0x000000010900780c */ /* 0x004fe20003f06270 */
[----:B----4-:R-:W-:Y:S01]  /*0f70*/  IMAD.MOV.U32 R165, RZ, RZ, R11 ;  /* 0x000000ffffa57224 */ /* 0x010fe200078e000b */
[----:B------:R-:W-:Y:S01]  /*0f80*/  I2FP.F32.U32 R4, R11 ;  /* 0x0000000b00047245 */ /* 0x000fe20000201000 */
[----:B------:R-:W-:Y:S01]  /*0f90*/  FMUL R3, R3, UR6 ;  /* 0x0000000603037c20 */ /* 0x000fe20008400000 */
[----:B------:R-:W2:Y:S03]  /*0fa0*/  LDCU UR6, c[0x0][0xb30] ;  /* 0x00016600ff0677ac */ /* 0x000ea60008000800 */
[----:B---3--:R-:W-:Y:S01]  /*0fb0*/  FMUL R4, R4, UR8 ;  /* 0x0000000804047c20 */ /* 0x008fe20008400000 */
[----:B------:R-:W3:Y:S08]  /*0fc0*/  F2I.U32.TRUNC.NTZ R145, R3 ;  /* 0x0000000300917305 */ /* 0x000ef0000020f000 */
[----:B------:R-:W4:Y:S01]  /*0fd0*/  F2I.U32.TRUNC.NTZ R164, R4 ;  /* 0x0000000400a47305 */ /* 0x000f22000020f000 */
[----:B--2---:R-:W-:Y:S01]  /*0fe0*/  UISETP.NE.AND UP3, UPT, UR6, 0x1, UPT ;  /* 0x000000010600788c */ /* 0x004fe2000bf65270 */
[----:B---3--:R-:W-:-:S05]  /*0ff0*/  IADD3 R145, PT, PT, -R145, RZ, RZ ;  /* 0x000000ff91917210 */ /* 0x008fca0007ffe1ff */
[----:B------:R-:W-:Y:S01]  /*1000*/  IMAD R145, R0, R145, R166 ;  /* 0x0000009100917224 */ /* 0x000fe200078e02a6 */
[----:B------:R-:W-:Y:S01]  /*1010*/  PRMT R0, RZ, 0x7610, R0 ;  /* 0x00007610ff007816 */ /* 0x000fe20000000000 */
[----:B----4-:R-:W-:-:S04]  /*1020*/  IMAD.MOV R164, RZ, RZ, -R164 ;  /* 0x000000ffffa47224 */ /* 0x010fc800078e0aa4 */
[----:B------:R-:W-:Y:S01]  /*1030*/  IMAD R164, R2, R164, R11 ;  /* 0x000000a402a47224 */ /* 0x000fe200078e020b */
[----:B-1----:R-:W-:Y:S06]  /*1040*/  BRA.U UP4, `(.L_x_17) ;  /* 0x0000000104247547 */ /* 0x002fec000b800000 */
[----:B------:R-:W-:Y:S01]  /*1050*/  ISETP.NE.AND P1, PT, R145, RZ, PT ;  /* 0x000000ff9100720c */ /* 0x000fe20003f25270 */
[----:B------:R-:W-:Y:S01]  /*1060*/  IMAD.MOV.U32 R0, RZ, RZ, 0x3 ;  /* 0x00000003ff007424 */ /* 0x000fe200078e00ff */
[C---:B------:R-:W-:Y:S02]  /*1070*/  LOP3.LUT R3, R164.reuse, 0xfffffffe, RZ, 0xc0, !PT ;  /* 0xfffffffea4037812 */ /* 0x040fe400078ec0ff */
[----:B------:R-:W-:Y:S02]  /*1080*/  ISETP.LT.U32.OR P1, PT, R164, 0x2, !P1 ;  /* 0x00000002a400780c */ /* 0x000fe40004f21470 */
[----:B------:R-:W-:Y:S02]  /*1090*/  SHF.L.U32 R0, R0, R3, RZ ;  /* 0x0000000300007219 */ /* 0x000fe400000006ff */
[----:B------:R-:W-:Y:S02]  /*10a0*/  SEL R5, RZ, 0x1, !P1 ;  /* 0x00000001ff057807 */ /* 0x000fe40004800000 */
[----:B------:R-:W-:-:S05]  /*10b0*/  SEL R2, RZ, 0x2, !P1 ;  /* 0x00000002ff027807 */ /* 0x000fca0004800000 */
[----:B------:R-:W-:-:S05]  /*10c0*/  IMAD.IADD R2, R5, 0x1, R2 ;  /* 0x0000000105027824 */ /* 0x000fca00078e0202 */
[----:B------:R-:W-:Y:S02]  /*10d0*/  PRMT R8, R2, 0x7610, R8 ;  /* 0x0000761002087816 */ /* 0x000fe40000000008 */
.L_x_17:
[----:B------:R-:W-:Y:S05]  /*10e0*/  @!P0 BRA `(.L_x_18) ;  /* 0x0000000000b88947 */ /* 0x000fea0003800000 */
[----:B------:R-:W1:Y:S01]  /*10f0*/  LDC.64 R4, c[0x0][0xb18] ;  /* 0x0002c600ff047b82 */ /* 0x000e620000000a00 */
[----:B------:R-:W-:-:S07]  /*1100*/  ISETP.NE.AND P0, PT, R9, 0x1, PT ;  /* 0x000000010900780c */ /* 0x000fce0003f05270 */
[----:B------:R-:W2:Y:S08]  /*1110*/  LDC R14, c[0x0][0xb0c] ;  /* 0x0002c300ff0e7b82 */ /* 0x000eb00000000800 */
[----:B------:R-:W3:Y:S08]  /*1120*/  LDC R13, c[0x0][0x370] ;  /* 0x0000dc00ff0d7b82 */ /* 0x000ef00000000800 */
[----:B------:R-:W4:Y:S01]  /*1130*/  LDC R16, c[0x0][0x374] ;  /* 0x0000dd00ff107b82 */ /* 0x000f220000000800 */
[----:B-1----:R-:W-:-:S07]  /*1140*/  ISETP.NE.AND P1, PT, R4, 0x1, PT ;  /* 0x000000010400780c */ /* 0x002fce0003f25270 */
[----:B------:R-:W3:Y:S01]  /*1150*/  LDC.64 R6, c[0x0][0xb10] ;  /* 0x0002c400ff067b82 */ /* 0x000ee20000000a00 */
[----:B--2---:R-:W-:-:S07]  /*1160*/  ISETP.NE.AND P2, PT, R14, 0x1, PT ;  /* 0x000000010e00780c */ /* 0x004fce0003f45270 */
[----:B------:R-:W1:Y:S08]  /*1170*/  LDC R12, c[0x0][0xb20] ;  /* 0x0002c800ff0c7b82 */ /* 0x000e700000000800 */
[----:B------:R-:W2:Y:S01]  /*1180*/  LDC.64 R2, c[0x0][0xb28] ;  /* 0x0002ca00ff027b82 */ /* 0x000ea20000000a00 */
[----:B----4-:R-:W-:-:S04]  /*1190*/  IMAD.HI.U32 R15, R16, R5, RZ ;  /* 0x00000005100f7227 */ /* 0x010fc800078e00ff */
[----:B------:R-:W-:-:S04]  /*11a0*/  IMAD.HI.U32 R5, R166, R5, RZ ;  /* 0x00000005a6057227 */ /* 0x000fc800078e00ff */
[----:B---3--:R-:W-:-:S04]  /*11b0*/  IMAD.HI.U32 R18, R13, R6, RZ ;  /* 0x000000060d127227 */ /* 0x008fc800078e00ff */
[C---:B------:R-:W-:Y:S01]  /*11c0*/  IMAD.HI.U32 R20, R11.reuse, R6, RZ ;  /* 0x000000060b147227 */ /* 0x040fe200078e00ff */
[-C--:B------:R-:W-:Y:S02]  /*11d0*/  @P2 SHF.R.U32.HI R13, RZ, R7.reuse, R18 ;  /* 0x00000007ff0d2219 */ /* 0x080fe40000011612 */
[-C--:B-1----:R-:W-:Y:S02]  /*11e0*/  @P1 SHF.R.U32.HI R16, RZ, R12.reuse, R15 ;  /* 0x0000000cff101219 */ /* 0x082fe4000001160f */
[----:B------:R-:W-:Y:S02]  /*11f0*/  SHF.R.U32.HI R5, RZ, R12, R5 ;  /* 0x0000000cff057219 */ /* 0x000fe40000011605 */
[----:B------:R-:W-:Y:S02]  /*1200*/  SHF.R.U32.HI R20, RZ, R7, R20 ;  /* 0x00000007ff147219 */ /* 0x000fe40000011614 */
[----:B------:R-:W-:Y:S01]  /*1210*/  SEL R5, R166, R5, !P1 ;  /* 0x00000005a6057207 */ /* 0x000fe20004800000 */
[----:B--2---:R-:W-:Y:S01]  /*1220*/  IMAD.HI.U32 R18, R16, R2, RZ ;  /* 0x0000000210127227 */ /* 0x004fe200078e00ff */
[----:B------:R-:W-:-:S02]  /*1230*/  SEL R165, R11, R20, !P2 ;  /* 0x000000140ba57207 */ /* 0x000fc40005000000 */
[----:B------:R-:W-:Y:S01]  /*1240*/  IADD3 R7, PT, PT, -R5, RZ, RZ ;  /* 0x000000ff05077210 */ /* 0x000fe20007ffe1ff */
[----:B------:R-:W-:Y:S01]  /*1250*/  IMAD.HI.U32 R6, R13, R2, RZ ;  /* 0x000000020d067227 */ /* 0x000fe200078e00ff */
[----:B------:R-:W-:-:S03]  /*1260*/  @P0 SHF.R.U32.HI R16, RZ, R3, R18 ;  /* 0x00000003ff100219 */ /* 0x000fc60000011612 */
[----:B------:R-:W-:Y:S01]  /*1270*/  IMAD R7, R4, R7, R166 ;  /* 0x0000000704077224 */ /* 0x000fe200078e02a6 */
[----:B------:R-:W-:Y:S01]  /*1280*/  @P0 SHF.R.U32.HI R13, RZ, R3, R6 ;  /* 0x00000003ff0d0219 */ /* 0x000fe20000011606 */
[----:B------:R-:W-:-:S04]  /*1290*/  IMAD R16, R16, R9, RZ ;  /* 0x0000000910107224 */ /* 0x000fc800078e02ff */
[----:B------:R-:W-:Y:S01]  /*12a0*/  IMAD R6, R13, R9, RZ ;  /* 0x000000090d067224 */ /* 0x000fe200078e02ff */
[----:B------:R-:W-:-:S04]  /*12b0*/  ISETP.GE.AND P1, PT, R5, R16, PT ;  /* 0x000000100500720c */ /* 0x000fc80003f26270 */
[----:B------:R-:W-:Y:S01]  /*12c0*/  ISETP.GE.OR P1, PT, R165, R6, P1 ;  /* 0x00000006a500720c */ /* 0x000fe20000f26670 */
[----:B------:R-:W-:-:S05]  /*12d0*/  IMAD.HI.U32 R6, R5, R2, RZ ;  /* 0x0000000205067227 */ /* 0x000fca00078e00ff */
[----:B------:R-:W-:-:S04]  /*12e0*/  SHF.R.U32.HI R6, RZ, R3, R6 ;  /* 0x00000003ff067219 */ /* 0x000fc80000011606 */
[----:B------:R-:W-:-:S03]  /*12f0*/  SEL R6, R5, R6, !P0 ;  /* 0x0000000605067207 */ /* 0x000fc60004000000 */
[----:B------:R-:W-:Y:S01]  /*1300*/  @!P1 IMAD.HI.U32 R12, R165, R2, RZ ;  /* 0x00000002a50c9227 */ /* 0x000fe200078e00ff */
[----:B------:R-:W-:-:S04]  /*1310*/  IADD3 R2, PT, PT, -R6, RZ, RZ ;  /* 0x000000ff06027210 */ /* 0x000fc80007ffe1ff */
[----:B------:R-:W-:Y:S01]  /*1320*/  @!P1 SHF.R.U32.HI R12, RZ, R3, R12 ;  /* 0x00000003ff0c9219 */ /* 0x000fe2000001160c */
[----:B------:R-:W-:-:S03]  /*1330*/  IMAD R2, R9, R2, R5 ;  /* 0x0000000209027224 */ /* 0x000fc600078e0205 */
[----:B------:R-:W-:-:S05]  /*1340*/  @!P1 SEL R3, R165, R12, !P0 ;  /* 0x0000000ca5039207 */ /* 0x000fca0004000000 */
[--C-:B------:R-:W-:Y:S02]  /*1350*/  @!P1 IMAD.IADD R6, R6, 0x1, -R3.reuse ;  /* 0x0000000106069824 */ /* 0x100fe400078e0a03 */
[----:B------:R-:W-:Y:S01]  /*1360*/  @!P1 IMAD R3, R2, R13, R3 ;  /* 0x0000000d02039224 */ /* 0x000fe200078e0203 */
[----:B------:R-:W-:Y:S01]  /*1370*/  IADD3 R2, PT, PT, -R165, RZ, RZ ;  /* 0x000000ffa5027210 */ /* 0x000fe20007ffe1ff */
[----:B------:R-:W-:Y:S02]  /*1380*/  @!P1 IMAD R5, R6, R9, R165 ;  /* 0x0000000906059224 */ /* 0x000fe400078e02a5 */
[----:B------:R-:W-:Y:S02]  /*1390*/  @!P1 IMAD.MOV.U32 R165, RZ, RZ, R3 ;  /* 0x000000ffffa59224 */ /* 0x000fe400078e0003 */
[----:B------:R-:W-:Y:S02]  /*13a0*/  IMAD R2, R14, R2, R11 ;  /* 0x000000020e027224 */ /* 0x000fe400078e020b */
[----:B------:R-:W-:-:S02]  /*13b0*/  IMAD R166, R5, R4, R7 ;  /* 0x0000000405a67224 */ /* 0x000fc400078e0207 */
[----:B------:R-:W-:Y:S02]  /*13c0*/  IMAD R165, R165, R14, R2 ;  /* 0x0000000ea5a57224 */ /* 0x000fe400078e0202 */
.L_x_18:
[----:B------:R-:W-:Y:S05]  /*13d0*/  BRA.U UP3, `(.L_x_19) ;  /* 0x0000000103407547 */ /* 0x000fea000b800000 */
[----:B------:R-:W1:Y:S08]  /*13e0*/  LDC.64 R4, c[0x0][0xb10] ;  /* 0x0002c400ff047b82 */ /* 0x000e700000000a00 */
[----:B------:R-:W2:Y:S08]  /*13f0*/  LDC.64 R2, c[0x0][0xb18] ;  /* 0x0002c600ff027b82 */ /* 0x000eb00000000a00 */
[----:B------:R-:W3:Y:S08]  /*1400*/  LDC R6, c[0x0][0xb20] ;  /* 0x0002c800ff067b82 */ /* 0x000ef00000000800 */
[----:B------:R-:W4:Y:S01]  /*1410*/  LDC R12, c[0x0][0xb0c] ;  /* 0x0002c300ff0c7b82 */ /* 0x000f220000000800 */
[----:B-1----:R-:W-:-:S05]  /*1420*/  IMAD.HI.U32 R4, R165, R4, RZ ;  /* 0x00000004a5047227 */ /* 0x002fca00078e00ff */
[----:B------:R-:W-:Y:S01]  /*1430*/  SHF.R.U32.HI R4, RZ, R5, R4 ;  /* 0x00000005ff047219 */ /* 0x000fe20000011604 */
[----:B--2---:R-:W-:Y:S01]  /*1440*/  IMAD.HI.U32 R3, R166, R3, RZ ;  /* 0x00000003a6037227 */ /* 0x004fe200078e00ff */
[----:B------:R-:W-:-:S04]  /*1450*/  ISETP.NE.AND P0, PT, R2, 0x1, PT ;  /* 0x000000010200780c */ /* 0x000fc80003f05270 */
[----:B---3--:R-:W-:-:S04]  /*1460*/  SHF.R.U32.HI R3, RZ, R6, R3 ;  /* 0x00000006ff037219 */ /* 0x008fc80000011603 */
[----:B------:R-:W-:Y:S02]  /*1470*/  SEL R3, R166, R3, !P0 ;  /* 0x00000003a6037207 */ /* 0x000fe40004000000 */
[----:B----4-:R-:W-:-:S04]  /*1480*/  ISETP.NE.AND P1, PT, R12, 0x1, PT ;  /* 0x000000010c00780c */ /* 0x010fc80003f25270 */
[----:B------:R-:W-:-:S05]  /*1490*/  SEL R6, R165, R4, !P1 ;  /* 0x00000004a5067207 */ /* 0x000fca0004800000 */
[----:B------:R-:W-:Y:S02]  /*14a0*/  IMAD.IADD R4, R3, 0x1, -R6 ;  /* 0x0000000103047824 */ /* 0x000fe400078e0a06 */
[----:B------:R-:W-:Y:S02]  /*14b0*/  IMAD.IADD R3, R6, 0x1, -R3 ;  /* 0x0000000106037824 */ /* 0x000fe400078e0a03 */
[----:B------:R-:W-:Y:S02]  /*14c0*/  IMAD R165, R4, R12, R165 ;  /* 0x0000000c04a57224 */ /* 0x000fe400078e02a5 */
[----:B------:R-:W-:Y:S02]  /*14d0*/  IMAD R166, R3, R2, R166 ;  /* 0x0000000203a67224 */ /* 0x000fe400078e02a6 */
.L_x_19:
[----:B------:R-:W-:Y:S05]  /*14e0*/  BRA.U !UP1, `(.L_x_20) ;  /* 0x00000001090c7547 */ /* 0x000fea000b800000 */
[----:B------:R-:W-:Y:S01]  /*14f0*/  UCGABAR_WAIT ;  /* 0x0000000000007dc7 */ /* 0x000fe20008000000 */
[----:B------:R-:W-:Y:S01]  /*1500*/  CCTL.IVALL ;  /* 0x00000000ff00798f */ /* 0x000fe20002000000 */
[----:B------:R-:W-:Y:S05]  /*1510*/  BRA `(.L_x_21) ;  /* 0x0000000000047947 */ /* 0x000fea0003800000 */
.L_x_20:
[----:B------:R-:W-:Y:S06]  /*1520*/  BAR.SYNC.DEFER_BLOCKING 0x0 ;  /* 0x0000000000007b1d */ /* 0x000fec0000010000 */
.L_x_21:
[----:B------:R-:W-:Y:S05]  /*1530*/  BRA.U UP2, `(.L_x_22) ;  /* 0x0000001102d87547 */ /* 0x000fea000b800000 */
[----:B------:R-:W1:Y:S01]  /*1540*/  LDCU UR15, c[0x0][0x38c] ;  /* 0x00007180ff0f77ac */ /* 0x000e620008000800 */
[----:B------:R-:W2:Y:S01]  /*1550*/  LDC R9, c[0x0][0x370] ;  /* 0x0000dc00ff097b82 */ /* 0x000ea20000000800 */
[C---:B------:R-:W-:Y:S01]  /*1560*/  IMAD.SHL.U32 R17, R11.reuse, 0x20, RZ ;  /* 0x000000200b117824 */ /* 0x040fe200078e00ff */
[----:B------:R-:W-:Y:S01]  /*1570*/  PLOP3.LUT P1, PT, PT, PT, UP5, 0x80, 0x8 ;  /* 0x000000000008781c */ /* 0x000fe20003f2f058 */
[----:B------:R-:W-:Y:S01]  /*1580*/  UISETP.NE.AND UP1, UPT, UR10, URZ, UPT ;  /* 0x000000ff0a00728c */ /* 0x000fe2000bf25270 */
[----:B------:R-:W-:Y:S01]  /*1590*/  ISETP.NE.AND P4, PT, R10, RZ, P5 ;  /* 0x000000ff0a00720c */ /* 0x000fe20002f85270 */
[----:B------:R-:W-:Y:S01]  /*15a0*/  IMAD.SHL.U32 R16, R11, 0x80, RZ ;  /* 0x000000800b107824 */ /* 0x000fe200078e00ff */
[----:B------:R-:W-:Y:S01]  /*15b0*/  PLOP3.LUT P1, PT, P1, PT, PT, 0x8, 0x80 ;  /* 0x000000000080781c */ /* 0x000fe20000f2e170 */
[----:B------:R-:W-:Y:S01]  /*15c0*/  IMAD.MOV.U32 R15, RZ, RZ, 0x1 ;  /* 0x00000001ff0f7424 */ /* 0x000fe200078e00ff */
[----:B------:R-:W3:Y:S01]  /*15d0*/  LDC R0, c[0x0][0x374] ;  /* 0x0000dd00ff007b82 */ /* 0x000ee20000000800 */
[----:B------:R-:W-:Y:S01]  /*15e0*/  IMAD.MOV.U32 R14, RZ, RZ, RZ ;  /* 0x000000ffff0e7224 */ /* 0x000fe200078e00ff */
[----:B------:R-:W-:Y:S01]  /*15f0*/  CS2R R12, SRZ ;  /* 0x00000000000c7805 */ /* 0x000fe2000001ff00 */
[----:B------:R-:W-:Y:S01]  /*1600*/  IMAD.MOV.U32 R10, RZ, RZ, 0x1 ;  /* 0x00000001ff0a7424 */ /* 0x000fe200078e00ff */
[----:B------:R-:W-:Y:S01]  /*1610*/  LOP3.LUT R17, R17, 0x20, RZ, 0xc0, !PT ;  /* 0x0000002011117812 */ /* 0x000fe200078ec0ff */
[----:B------:R-:W4:Y:S01]  /*1620*/  LDCU.64 UR24, c[0x0][0x348] ;  /* 0x00006900ff1877ac */ /* 0x000f220008000a00 */
[----:B-1----:R-:W-:-:S02]  /*1630*/  UIADD3 UR4, UPT, UPT, UR15, 0x3f, URZ ;  /* 0x0000003f0f047890 */ /* 0x002fc4000fffe0ff */
[----:B------:R-:W-:Y:S02]  /*1640*/  USEL UR7, UR7, 0x2, UP1 ;  /* 0x0000000207077887 */ /* 0x000fe40008800000 */
[----:B------:R-:W-:Y:S01]  /*1650*/  USHF.R.S32.HI UR22, URZ, 0x1f, UR4 ;  /* 0x0000001fff167899 */ /* 0x000fe20008011404 */
[----:B------:R-:W-:-:S03]  /*1660*/  UMOV UR13, URZ ;  /* 0x000000ff000d7c82 */ /* 0x000fc60008000000 */
[----:B------:R-:W-:Y:S02]  /*1670*/  ULEA.HI UR22, UR22, UR4, URZ, 0x6 ;  /* 0x0000000416167291 */ /* 0x000fe4000f8f30ff */
[----:B------:R-:W-:Y:S02]  /*1680*/  UIADD3 UR4, UPT, UPT, UR15, -0x1, URZ ;  /* 0xffffffff0f047890 */ /* 0x000fe4000fffe0ff */
[----:B------:R-:W-:Y:S02]  /*1690*/  USHF.R.S32.HI UR22, URZ, 0x6, UR22 ;  /* 0x00000006ff167899 */ /* 0x000fe40008011416 */
[----:B------:R-:W-:Y:S02]  /*16a0*/  UISETP.GE.U32.AND UP2, UPT, UR4, -0x7f, UPT ;  /* 0xffffff810400788c */ /* 0x000fe4000bf46070 */
[----:B------:R-:W-:Y:S02]  /*16b0*/  UISETP.LT.U32.AND UP0, UPT, UR22, 0x5, UPT ;  /* 0x000000051600788c */ /* 0x000fe4000bf01070 */
[----:B------:R-:W-:-:S02]  /*16c0*/  UIADD3 UR15, UPT, UPT, UR15, 0x7e, URZ ;  /* 0x0000007e0f0f7890 */ /* 0x000fc4000fffe0ff */
[----:B------:R-:W-:-:S04]  /*16d0*/  USEL UR21, UR22, 0x5, UP0 ;  /* 0x0000000516157887 */ /* 0x000fc80008000000 */
[----:B------:R-:W-:Y:S02]  /*16e0*/  UIADD3 UR6, UPT, UPT, UR21, -0x1, URZ ;  /* 0xffffffff15067890 */ /* 0x000fe4000fffe0ff */
[----:B------:R-:W-:Y:S02]  /*16f0*/  @UP2 UIADD3 UR6, UPT, UPT, UR21, URZ, URZ ;  /* 0x000000ff15062290 */ /* 0x000fe4000fffe0ff */
[----:B------:R-:W-:Y:S02]  /*1700*/  UIADD3 UR14, UPT, UPT, UR22, -UR21, URZ ;  /* 0x80000015160e7290 */ /* 0x000fe4000fffe0ff */
[----:B------:R-:W-:Y:S02]  /*1710*/  UIADD3 UR5, UPT, UPT, UR6, 0x1, URZ ;  /* 0x0000000106057890 */ /* 0x000fe4000fffe0ff */
[----:B--2-4-:R-:W-:-:S12]  /*1720*/  UIADD3 UR6, UPT, UPT, -UR6, URZ, URZ ;  /* 0x000000ff06067290 */ /* 0x014fd8000fffe1ff */
.L_x_42:
[----:B------:R-:W-:Y:S01]  /*1730*/  UISETP.NE.AND UP0, UPT, UR37, URZ, UPT ;  /* 0x000000ff2500728c */ /* 0x000fe2000bf05270 */
[----:B------:R-:W1:Y:S08]  /*1740*/  S2UR UR37, SR_CgaCtaId ;  /* 0x00000000002579c3 */ /* 0x000e700000008800 */
[----:B------:R-:W-:Y:S05]  /*1750*/  BRA.U UP0, `(.L_x_23) ;  /* 0x0000000100347547 */ /* 0x000fea000b800000 */
[----:B------:R-:W2:Y:S01]  /*1760*/  S2R R2, SR_CgaCtaId ;  /* 0x0000000000027919 */ /* 0x000ea20000008800 */
[----:B------:R-:W-:-:S04]  /*1770*/  MOV R3, 0x400 ;  /* 0x0000040000037802 */ /* 0x000fc80000000f00 */
[----:B--2---:R-:W-:Y:S02]  /*1780*/  LEA R3, R2, R3, 0x18 ;  /* 0x0000000302037211 */ /* 0x004fe400078ec0ff */
[----:B------:R-:W-:-:S03]  /*1790*/  SHF.L.U32 R2, R10, 0x1f, RZ ;  /* 0x0000001f0a027819 */ /* 0x000fc600000006ff */
[----:B------:R-:W-:-:S04]  /*17a0*/  IMAD R3, R12, 0x8, R3 ;  /* 0x000000080c037824 */ /* 0x000fc800078e0203 */
[----:B------:R-:W2:Y:S02]  /*17b0*/  SYNCS.PHASECHK.TRANS64.TRYWAIT P0, [R3+URZ+0xe0], R2 ;  /* 0x0000e002030075a7 */ /* 0x000ea400080011ff */
[----:B--2---:R-:W-:Y:S05]  /*17c0*/  @!P0 BRA `(.L_x_24) ;  /* 0x0000005800888947 */ /* 0x004fea0003800000 */
.L_x_114:
[----:B------:R-:W-:Y:S01]  /*17d0*/  VIADD R12, R12, 0x1 ;  /* 0x000000010c0c7836 */ /* 0x000fe20000000000 */
[----:B------:R2:W-:Y:S04]  /*17e0*/  SYNCS.ARRIVE.TRANS64.A1T0 RZ, [R3+URZ+0xd0], RZ ;  /* 0x0000d0ff03ff79a7 */ /* 0x0005e800081000ff */
[----:B------:R-:W-:-:S04]  /*17f0*/  ISETP.NE.AND P0, PT, R12, 0x2, PT ;  /* 0x000000020c00780c */ /* 0x000fc80003f05270 */
[----:B------:R-:W-:Y:S02]  /*1800*/  SEL R12, R12, RZ, P0 ;  /* 0x000000ff0c0c7207 */ /* 0x000fe40000000000 */
[----:B--2---:R-:W-:-:S04]  /*1810*/  SEL R3, RZ, 0x1, P0 ;  /* 0x00000001ff037807 */ /* 0x004fc80000000000 */
[----:B------:R-:W-:-:S07]  /*1820*/  LOP3.LUT R10, R10, R3, RZ, 0x3c, !PT ;  /* 0x000000030a0a7212 */ /* 0x000fce00078e3cff */
.L_x_23:
[----:B------:R-:W-:Y:S01]  /*1830*/  UMOV UR4, 0x400 ;  /* 0x0000040000047882 */ /* 0x000fe20000000000 */
[----:B------:R-:W-:Y:S01]  /*1840*/  LEA.HI R3, R165, R165, RZ, 0x1 ;  /* 0x000000a5a5037211 */ /* 0x000fe200078f08ff */
[----:B-1----:R-:W-:Y:S01]  /*1850*/  ULEA UR4, UR37, UR4, 0x18 ;  /* 0x0000000425047291 */ /* 0x002fe2000f8ec0ff */
[----:B------:R-:W-:Y:S01]  /*1860*/  SHF.L.U32 R2, R15, 0x1f, RZ ;  /* 0x0000001f0f027819 */ /* 0x000fe200000006ff */
[----:B------:R-:W-:Y:S01]  /*1870*/  UISETP.GE.U32.AND UP0, UPT, UR15, 0x7f, UPT ;  /* 0x0000007f0f00788c */ /* 0x000fe2000bf06070 */
[----:B------:R-:W-:Y:S01]  /*1880*/  R2UR UR35, R16 ;  /* 0x00000000102372ca */ /* 0x000fe200000e0000 */
[----:B------:R-:W-:Y:S01]  /*1890*/  ULEA UR8, UR13, UR4, 0x3 ;  /* 0x000000040d087291 */ /* 0x000fe2000f8e18ff */
[----:B------:R-:W-:Y:S01]  /*18a0*/  IMAD.SHL.U32 R3, R3, 0x80, RZ ;  /* 0x0000008003037824 */ /* 0x000fe200078e00ff */
[----:B------:R-:W-:Y:S01]  /*18b0*/  R2UR UR11, R17 ;  /* 0x00000000110b72ca */ /* 0x000fe200000e0000 */
[----:B------:R-:W-:-:S03]  /*18c0*/  UMOV UR23, URZ ;  /* 0x000000ff00177c82 */ /* 0x000fc60008000000 */
[----:B------:R-:W-:-:S03]  /*18d0*/  LOP3.LUT R3, R3, 0xffffff00, RZ, 0xc0, !PT ;  /* 0xffffff0003037812 */ /* 0x000fc600078ec0ff */
[----:B------:R1:W2:Y:S01]  /*18e0*/  SYNCS.PHASECHK.TRANS64.TRYWAIT P0, [UR8+0x28], R2 ;  /* 0x00002802ff0075a7 */ /* 0x0002a20008001108 */
[----:B------:R-:W-:Y:S02]  /*18f0*/  R2UR UR9, R3 ;  /* 0x00000000030972ca */ /* 0x000fe400000e0000 */
[----:B------:R-:W-:-:S11]  /*1900*/  R2UR UR8, R166 ;  /* 0x00000000a60872ca */ /* 0x000fd600000e0000 */
[----:B------:R-:W-:Y:S02]  /*1910*/  ULOP3.LUT UR35, UR9, 0x80, UR35, 0xf8, !UPT ;  /* 0x0000008009237892 */ /* 0x000fe4000f8ef823 */
[----:B------:R-:W-:Y:S01]  /*1920*/  ULEA UR11, UR8, UR11, 0x6 ;  /* 0x0000000b080b7291 */ /* 0x000fe2000f8e30ff */
[----:B------:R-:W-:Y:S11]  /*1930*/  BRA.U !UP0, `(.L_x_25) ;  /* 0x0000000108c07547 */ /* 0x000ff6000b800000 */
[----:B------:R-:W-:Y:S01]  /*1940*/  UMOV UR16, UR6 ;  /* 0x0000000600107c82 */ /* 0x000fe20008000000 */
[----:B------:R-:W-:Y:S01]  /*1950*/  UMOV UR17, UR13 ;  /* 0x0000000d00117c82 */ /* 0x000fe20008000000 */
[----:B------:R-:W-:-:S05]  /*1960*/  UMOV UR34, URZ ;  /* 0x000000ff00227c82 */ /* 0x000fca0008000000 */
.L_x_31:
[----:B------:R-:W-:Y:S01]  /*1970*/  ULEA UR33, UR17, UR4, 0x3 ;  /* 0x0000000411217291 */ /* 0x000fe2000f8e18ff */
[----:B------:R-:W-:Y:S01]  /*1980*/  @P5 MOV R3, 0x5000 ;  /* 0x0000500000035802 */ /* 0x000fe20000000f00 */
[----:B-12-4-:R-:W-:Y:S10]  /*1990*/  @P0 BRA `(.L_x_26) ;  /* 0x00000000000c0947 */ /* 0x016ff40003800000 */
[----:B------:R-:W-:-:S04]  /*19a0*/  SHF.L.U32 R5, R15, 0x1f, RZ ;  /* 0x0000001f0f057819 */ /* 0x000fc800000006ff */
[----:B------:R-:W2:Y:S02]  /*19b0*/  SYNCS.PHASECHK.TRANS64.TRYWAIT P0, [UR33+0x28], R5 ;  /* 0x00002805ff0075a7 */ /* 0x000ea40008001121 */
[----:B--2---:R-:W-:Y:S05]  /*19c0*/  @!P0 BRA `(.L_x_27) ;  /* 0x00000058001c8947 */ /* 0x004fea0003800000 */
.L_x_26:
[----:B------:R2:W-:Y:S01]  /*19d0*/  @P5 SYNCS.ARRIVE.TRANS64 RZ, [UR33], R3 ;  /* 0x00000003ffff59a7 */ /* 0x0005e20008000021 */
[----:B------:R-:W-:Y:S02]  /*19e0*/  ULOP3.LUT UR8, UR7, 0x2, URZ, 0xfc, !UPT ;  /* 0x0000000207087892 */ /* 0x000fe4000f8efcff */
[----:B------:R-:W-:Y:S02]  /*19f0*/  UIADD3 UR16, UPT, UPT, UR16, 0x1, URZ ;  /* 0x0000000110107890 */ /* 0x000fe4000fffe0ff */
[----:B------:R-:W-:Y:S02]  /*1a00*/  UISETP.NE.AND UP0, UPT, UR8, 0x2, UPT ;  /* 0x000000020800788c */ /* 0x000fe4000bf05270 */
[----:B------:R-:W-:-:S07]  /*1a10*/  UISETP.NE.AND UP2, UPT, UR16, 0x1, UPT ;  /* 0x000000011000788c */ /* 0x000fce000bf45270 */
[----:B------:R-:W-:Y:S05]  /*1a20*/  BRA.U UP0, `(.L_x_28) ;  /* 0x0000000100047547 */ /* 0x000fea000b800000 */
[----:B------:R-:W-:Y:S05]  /*1a30*/  BPT.TRAP 0x1 ;  /* 0x000000040000795c */ /* 0x000fea0000300000 */
.L_x_28:
[----:B------:R-:W-:Y:S04]  /*1a40*/  BSSY.RECONVERGENT B0, `(.L_x_29) ;  /* 0x0000003000007945 */ /* 0x000fe80003800200 */
[----:B------:R-:W-:Y:S05]  /*1a50*/  @!P4 BRA `(.L_x_30) ;  /* 0x000000000004c947 */ /* 0x000fea0003800000 */
[----:B------:R-:W-:Y:S05]  /*1a60*/  BPT.TRAP 0x1 ;  /* 0x000000040000795c */ /* 0x000fea0000300000 */
.L_x_30:
[----:B------:R-:W-:Y:S05]  /*1a70*/  BSYNC.RECONVERGENT B0 ;  /* 0x0000000000007941 */ /* 0x000fea0003800200 */
.L_x_29:
[----:B------:R-:W-:Y:S02]  /*1a80*/  UIADD3 UR13, UPT, UPT, UR17, 0x1, URZ ;  /* 0x00000001110d7890 */ /* 0x000fe4000fffe0ff */
[----:B------:R-:W-:Y:S02]  /*1a90*/  ULEA UR32, UR17, UR4, 0xd ;  /* 0x0000000411207291 */ /* 0x000fe4000f8e68ff */
[----:B------:R-:W-:Y:S02]  /*1aa0*/  UISETP.NE.AND UP0, UPT, UR13, 0x5, UPT ;  /* 0x000000050d00788c */ /* 0x000fe4000bf05270 */
[----:B------:R-:W-:Y:S02]  /*1ab0*/  UIADD3 UR28, UP1, UPT, UR24, 0x80, URZ ;  /* 0x00000080181c7890 */ /* 0x000fe4000ff3e0ff */
[----:B------:R-:W-:Y:S02]  /*1ac0*/  USEL UR9, URZ, 0x1, UP0 ;  /* 0x00000001ff097887 */ /* 0x000fe40008000000 */
[----:B------:R-:W-:-:S02]  /*1ad0*/  USEL UR13, UR13, URZ, UP0 ;  /* 0x000000ff0d0d7287 */ /* 0x000fc40008000000 */
[----:B------:R-:W-:Y:S02]  /*1ae0*/  UIADD3 UR26, UP0, UPT, UR24, 0x180, URZ ;  /* 0x00000180181a7890 */ /* 0x000fe4000ff1e0ff */
[----:B------:R-:W-:Y:S01]  /*1af0*/  ULEA UR8, UR13, UR4, 0x3 ;  /* 0x000000040d087291 */ /* 0x000fe2000f8e18ff */
[----:B------:R-:W-:Y:S01]  /*1b00*/  LOP3.LUT R15, R15, UR9, RZ, 0x3c, !PT ;  /* 0x000000090f0f7c12 */ /* 0x000fe2000f8e3cff */
[----:B------:R-:W-:Y:S02]  /*1b10*/  ULOP3.LUT UR33, UR33, 0xfefffff8, URZ, 0xc0, !UPT ;  /* 0xfefffff821217892 */ /* 0x000fe4000f8ec0ff */
[----:B------:R-:W-:Y:S01]  /*1b20*/  UIADD3.X UR29, UPT, UPT, URZ, UR25, URZ, UP1, !UPT ;  /* 0x00000019ff1d7290 */ /* 0x000fe20008ffe4ff */
[----:B-1----:R-:W-:Y:S01]  /*1b30*/  SHF.L.U32 R2, R15, 0x1f, RZ ;  /* 0x0000001f0f027819 */ /* 0x002fe200000006ff */
[----:B------:R-:W-:Y:S02]  /*1b40*/  UIADD3 UR32, UPT, UPT, UR32, 0x4400, URZ ;  /* 0x0000440020207890 */ /* 0x000fe4000fffe0ff */
[----:B------:R-:W-:Y:S01]  /*1b50*/  UIADD3.X UR27, UPT, UPT, URZ, UR25, URZ, UP0, !UPT ;  /* 0x00000019ff1b7290 */ /* 0x000fe200087fe4ff */
[----:B------:R4:W1:Y:S01]  /*1b60*/  SYNCS.PHASECHK.TRANS64.TRYWAIT P0, [UR8+0x28], R2 ;  /* 0x00002802ff0075a7 */ /* 0x0008620008001108 */
[----:B------:R-:W-:Y:S01]  /*1b70*/  ULEA UR8, UR17, UR4, 0xb ;  /* 0x0000000411087291 */ /* 0x000fe2000f8e58ff */
[----:B------:R-:W-:Y:S01]  /*1b80*/  UMOV UR18, 0x0 ;  /* 0x0000000000127882 */ /* 0x000fe20000000000 */
[----:B------:R-:W-:-:S02]  /*1b90*/  UMOV UR19, 0x10000000 ;  /* 0x1000000000137882 */ /* 0x000fc40000000000 */
[----:B------:R-:W-:Y:S01]  /*1ba0*/  UIADD3 UR8, UPT, UPT, UR8, 0xe400, URZ ;  /* 0x0000e40008087890 */ /* 0x000fe2000fffe0ff */
[----:B------:R2:W-:Y:S01]  /*1bb0*/  UTMALDG.3D.2CTA [UR32], [UR28], desc[UR18] ;  /* 0x000012201c0075b4 */ /* 0x0005e20008211000 */
[----:B------:R-:W-:Y:S01]  /*1bc0*/  UMOV UR10, UR34 ;  /* 0x00000022000a7c82 */ /* 0x000fe20008000000 */
[----:B------:R-:W-:Y:S01]  /*1bd0*/  UMOV UR12, UR36 ;  /* 0x00000024000c7c82 */ /* 0x000fe20008000000 */
[----:B------:R-:W-:Y:S01]  /*1be0*/  UMOV UR9, UR33 ;  /* 0x0000002100097c82 */ /* 0x000fe20008000000 */
[----:B------:R-:W-:Y:S01]  /*1bf0*/  UMOV UR23, UR5 ;  /* 0x0000000500177c82 */ /* 0x000fe20008000000 */
[----:B------:R-:W-:-:S03]  /*1c00*/  UMOV UR17, UR13 ;  /* 0x0000000d00117c82 */ /* 0x000fc60008000000 */
[----:B------:R4:W-:Y:S01]  /*1c10*/  UTMALDG.3D.2CTA [UR8], [UR26], desc[UR18] ;  /* 0x000012081a0075b4 */ /* 0x0009e20008211000 */
[----:B--2---:R-:W-:Y:S01]  /*1c20*/  UIADD3 UR34, UPT, UPT, UR34, 0x40, URZ ;  /* 0x0000004022227890 */ /* 0x004fe2000fffe0ff */
[----:B------:R-:W-:Y:S11]  /*1c30*/  BRA.U UP2, `(.L_x_31) ;  /* 0xfffffffd024c7547 */ /* 0x000ff6000b83ffff */
.L_x_25:
[----:B----4-:R-:W-:Y:S01]  /*1c40*/  ULEA UR8, UR13, UR4, 0x3 ;  /* 0x000000040d087291 */ /* 0x010fe2000f8e18ff */
[----:B-1----:R-:W-:Y:S01]  /*1c50*/  SHF.L.U32 R2, R15, 0x1f, RZ ;  /* 0x0000001f0f027819 */ /* 0x002fe200000006ff */
[----:B------:R-:W-:Y:S01]  /*1c60*/  @!P1 SYNCS.ARRIVE.TRANS64.A1T0 RZ, [UR4+0x68], RZ ;  /* 0x000068ffffff99a7 */ /* 0x000fe20008100004 */
[----:B------:R-:W-:-:S06]  /*1c70*/  UISETP.GT.AND UP0, UPT, UR22, UR21, UPT ;  /* 0x000000151600728c */ /* 0x000fcc000bf04270 */
[----:B--2---:R1:W2:Y:S03]  /*1c80*/  SYNCS.PHASECHK.TRANS64.TRYWAIT P0, [UR8+0x28], R2 ;  /* 0x00002802ff0075a7 */ /* 0x0042a60008001108 */
[----:B------:R-:W-:Y:S05]  /*1c90*/  BRA.U !UP0, `(.L_x_32) ;  /* 0x0000000108c07547 */ /* 0x000fea000b800000 */
[----:B------:R-:W-:Y:S01]  /*1ca0*/  UIADD3 UR26, UPT, UPT, UR14, UR23, URZ ;  /* 0x000000170e1a7290 */ /* 0x000fe2000fffe0ff */
[----:B------:R-:W-:-:S11]  /*1cb0*/  UMOV UR27, UR13 ;  /* 0x0000000d001b7c82 */ /* 0x000fd60008000000 */
.L_x_38:
[----:B------:R-:W-:Y:S01]  /*1cc0*/  ULEA UR17, UR27, UR4, 0x3 ;  /* 0x000000041b117291 */ /* 0x000fe2000f8e18ff */
[----:B--2---:R-:W-:Y:S01]  /*1cd0*/  @P5 MOV R3, 0x5000 ;  /* 0x0000500000035802 */ /* 0x004fe20000000f00 */
[----:B-12---:R-:W-:Y:S10]  /*1ce0*/  @P0 BRA `(.L_x_33) ;  /* 0x00000000000c0947 */ /* 0x006ff40003800000 */
[----:B------:R-:W-:-:S04]  /*1cf0*/  SHF.L.U32 R5, R15, 0x1f, RZ ;  /* 0x0000001f0f057819 */ /* 0x000fc800000006ff */
[----:B------:R-:W2:Y:S02]  /*1d00*/  SYNCS.PHASECHK.TRANS64.TRYWAIT P0, [UR17+0x28], R5 ;  /* 0x00002805ff0075a7 */ /* 0x000ea40008001111 */
[----:B--2---:R-:W-:Y:S05]  /*1d10*/  @!P0 BRA `(.L_x_34) ;  /* 0x0000005400608947 */ /* 0x004fea0003800000 */
.L_x_33:
[----:B------:R2:W-:Y:S01]  /*1d20*/  @P5 SYNCS.ARRIVE.TRANS64 RZ, [UR17], R3 ;  /* 0x00000003ffff59a7 */ /* 0x0005e20008000011 */
[----:B------:R-:W-:-:S04]  /*1d30*/  ULOP3.LUT UR8, UR7, 0x2, URZ, 0xfc, !UPT ;  /* 0x0000000207087892 */ /* 0x000fc8000f8efcff */
[----:B------:R-:W-:-:S09]  /*1d40*/  UISETP.NE.AND UP0, UPT, UR8, 0x2, UPT ;  /* 0x000000020800788c */ /* 0x000fd2000bf05270 */
[----:B------:R-:W-:Y:S05]  /*1d50*/  BRA.U UP0, `(.L_x_35) ;  /* 0x0000000100047547 */ /* 0x000fea000b800000 */
[----:B------:R-:W-:Y:S05]  /*1d60*/  BPT.TRAP 0x1 ;  /* 0x000000040000795c */ /* 0x000fea0000300000 */
.L_x_35:
[----:B------:R-:W-:Y:S04]  /*1d70*/  BSSY.RECONVERGENT B0, `(.L_x_36) ;  /* 0x0000003000007945 */ /* 0x000fe80003800200 */
[----:B------:R-:W-:Y:S05]  /*1d80*/  @!P4 BRA `(.L_x_37) ;  /* 0x000000000004c947 */ /* 0x000fea0003800000 */
[----:B------:R-:W-:Y:S05]  /*1d90*/  BPT.TRAP 0x1 ;  /* 0x000000040000795c */ /* 0x000fea0000300000 */
.L_x_37:
[----:B------:R-:W-:Y:S05]  /*1da0*/  BSYNC.RECONVERGENT B0 ;  /* 0x0000000000007941 */ /* 0x000fea0003800200 */
.L_x_36:
        /* <DEDUP_REMOVED lines=9> */
[----:B------:R-:W-:Y:S02]  /*1e40*/  USHF.L.U32 UR18, UR23, 0x6, URZ ;  /* 0x0000000617127899 */ /* 0x000fe400080006ff */
[----:B------:R-:W-:Y:S01]  /*1e50*/  ULOP3.LUT UR17, UR17, 0xfefffff8, URZ, 0xc0, !UPT ;  /* 0xfefffff811117892 */ /* 0x000fe2000f8ec0ff */
[----:B-1----:R-:W-:Y:S01]  /*1e60*/  SHF.L.U32 R2, R15, 0x1f, RZ ;  /* 0x0000001f0f027819 */ /* 0x002fe200000006ff */
[----:B------:R-:W-:Y:S02]  /*1e70*/  UIADD3 UR16, UPT, UPT, UR16, 0x4400, URZ ;  /* 0x0000440010107890 */ /* 0x000fe4000fffe0ff */
[----:B------:R-:W-:Y:S01]  /*1e80*/  UIADD3.X UR33, UPT, UPT, URZ, UR25, URZ, UP1, !UPT ;  /* 0x00000019ff217290 */ /* 0x000fe20008ffe4ff */
[----:B------:R4:W1:Y:S01]  /*1e90*/  SYNCS.PHASECHK.TRANS64.TRYWAIT P0, [UR8+0x28], R2 ;  /* 0x00002802ff0075a7 */ /* 0x0008620008001108 */
[----:B------:R-:W-:-:S02]  /*1ea0*/  ULEA UR8, UR27, UR4, 0xb ;  /* 0x000000041b087291 */ /* 0x000fc4000f8e58ff */
[----:B------:R-:W-:Y:S02]  /*1eb0*/  UIADD3.X UR31, UPT, UPT, URZ, UR25, URZ, UP0, !UPT ;  /* 0x00000019ff1f7290 */ /* 0x000fe400087fe4ff */
[----:B------:R-:W-:Y:S01]  /*1ec0*/  UIADD3 UR8, UPT, UPT, UR8, 0xe400, URZ ;  /* 0x0000e40008087890 */ /* 0x000fe2000fffe0ff */
[----:B------:R-:W-:Y:S01]  /*1ed0*/  UMOV UR28, 0x0 ;  /* 0x00000000001c7882 */ /* 0x000fe20000000000 */
[----:B------:R-:W-:Y:S01]  /*1ee0*/  UMOV UR29, 0x10000000 ;  /* 0x10000000001d7882 */ /* 0x000fe20000000000 */
[----:B------:R-:W-:Y:S01]  /*1ef0*/  UMOV UR19, UR35 ;  /* 0x0000002300137c82 */ /* 0x000fe20008000000 */
[----:B------:R-:W-:Y:S01]  /*1f00*/  UMOV UR20, UR36 ;  /* 0x0000002400147c82 */ /* 0x000fe20008000000 */
[----:B------:R-:W-:Y:S01]  /*1f10*/  UMOV UR12, UR36 ;  /* 0x00000024000c7c82 */ /* 0x000fe20008000000 */
[----:B------:R-:W-:Y:S01]  /*1f20*/  UMOV UR9, UR17 ;  /* 0x0000001100097c82 */ /* 0x000fe20008000000 */
[----:B------:R-:W-:Y:S01]  /*1f30*/  UMOV UR10, UR18 ;  /* 0x00000012000a7c82 */ /* 0x000fe20008000000 */
[----:B------:R4:W-:Y:S01]  /*1f40*/  UTMALDG.3D.2CTA [UR16], [UR32], desc[UR28] ;  /* 0x00001c10200075b4 */ /* 0x0009e20008211000 */
[----:B------:R-:W-:Y:S01]  /*1f50*/  UIADD3 UR23, UPT, UPT, UR23, 0x1, URZ ;  /* 0x0000000117177890 */ /* 0x000fe2000fffe0ff */
[----:B------:R-:W-:-:S03]  /*1f60*/  UMOV UR27, UR13 ;  /* 0x0000000d001b7c82 */ /* 0x000fc60008000000 */
[----:B------:R-:W-:Y:S01]  /*1f70*/  UISETP.NE.AND UP0, UPT, UR23, UR26, UPT ;  /* 0x0000001a1700728c */ /* 0x000fe2000bf05270 */
[----:B------:R4:W-:Y:S08]  /*1f80*/  UTMALDG.3D.2CTA [UR8], [UR30], desc[UR28] ;  /* 0x00001c081e0075b4 */ /* 0x0009f00008211000 */
[----:B----4-:R-:W-:Y:S05]  /*1f90*/  BRA.U UP0, `(.L_x_38) ;  /* 0xfffffffd00487547 */ /* 0x010fea000b83ffff */
.L_x_32:
[C---:B-1----:R-:W-:Y:S01]  /*1fa0*/  LEA R2, R14.reuse, UR4, 0x3 ;  /* 0x000000040e027c11 */ /* 0x042fe2000f8e18ff */
[----:B------:R-:W-:Y:S01]  /*1fb0*/  NOP ;  /* 0x0000000000007918 */ /* 0x000fe20000000000 */
[----:B--2---:R-:W-:Y:S02]  /*1fc0*/  SHF.L.U32 R3, R13, 0x1f, RZ ;  /* 0x0000001f0d037819 */ /* 0x004fe400000006ff */
[----:B------:R-:W-:Y:S02]  /*1fd0*/  LEA R4, R14, UR4, 0x4 ;  /* 0x000000040e047c11 */ /* 0x000fe4000f8e20ff */
[----:B------:R-:W1:Y:S02]  /*1fe0*/  SYNCS.PHASECHK.TRANS64.TRYWAIT P0, [R2+URZ+0x70], R3 ;  /* 0x00007003020075a7 */ /* 0x000e6400080011ff */
[----:B-1----:R-:W-:Y:S05]  /*1ff0*/  @!P0 BRA `(.L_x_39) ;  /* 0x0000005000c08947 */ /* 0x002fea0003800000 */
.L_x_117:
[----:B------:R-:W2:Y:S01]  /*2000*/  LDS.128 R4, [R4+0x100] ;  /* 0x0001000004047984 */ /* 0x000ea20000000c00 */
[----:B------:R-:W-:Y:S01]  /*2010*/  ISETP.GE.AND P0, PT, R72, 0x1, PT ;  /* 0x000000014800780c */ /* 0x000fe20003f06270 */
[----:B-1----:R-:W-:Y:S01]  /*2020*/  VIADD R2, R2, 0x80 ;  /* 0x0000008002027836 */ /* 0x002fe20000000000 */
[----:B------:R-:W-:Y:S01]  /*2030*/  @!PT LDS RZ, [RZ] ;  /* 0x00000000fffff984 */ /* 0x000fe20000000800 */
[----:B------:R-:W-:Y:S01]  /*2040*/  @!PT LDS RZ, [RZ] ;  /* 0x00000000fffff984 */ /* 0x000fe20000000800 */
[----:B------:R-:W-:Y:S01]  /*2050*/  @!PT LDS RZ, [RZ] ;  /* 0x00000000fffff984 */ /* 0x000fe20000000800 */
[----:B------:R-:W-:Y:S01]  /*2060*/  @!PT LDS RZ, [RZ] ;  /* 0x00000000fffff984 */ /* 0x000fe20000000800 */
[----:B------:R1:W-:Y:S06]  /*2070*/  MEMBAR.ALL.CTA ;  /* 0x0000000000007992 */ /* 0x0003ec0000008000 */
[----:B-1----:R-:W1:Y:S01]  /*2080*/  FENCE.VIEW.ASYNC.S ;  /* 0x00000000000073c6 */ /* 0x002e620000000000 */
[----:B------:R-:W-:-:S04]  /*2090*/  PRMT R2, RZ, 0x654, R2 ;  /* 0x00000654ff027816 */ /* 0x000fc80000000002 */
[----:B-1----:R1:W-:Y:S01]  /*20a0*/  SYNCS.ARRIVE.TRANS64.RED.A1T0 RZ, [R2+URZ], RZ ;  /* 0x000000ff02ff79a7 */ /* 0x0023e200081004ff */
[----:B--2---:R-:W-:-:S13]  /*20b0*/  LOP3.LUT P2, RZ, R6, 0x1, RZ, 0xc0, !PT ;  /* 0x0000000106ff7812 */ /* 0x004fda000784c0ff */
[----:B------:R-:W-:Y:S01]  /*20c0*/  @P2 SHF.R.U32.HI R3, RZ, 0x10, R5 ;  /* 0x00000010ff032819 */ /* 0x000fe20000011605 */
[----:B------:R-:W-:Y:S01]  /*20d0*/  VOTEU.ANY UP0, P2 ;  /* 0x0000000000ff7886 */ /* 0x000fe20001000100 */
[----:B------:R-:W-:Y:S02]  /*20e0*/  @P2 MOV R11, R4 ;  /* 0x00000004000b2202 */ /* 0x000fe40000000f00 */
[----:B------:R-:W-:Y:S02]  /*20f0*/  @P2 R2UR.BROADCAST UR8, R3 ;  /* 0x00000000030822ca */ /* 0x000fe400008e0000 */
[----:B------:R-:W-:-:S11]  /*2100*/  @P2 LOP3.LUT R8, R5, 0xffff, RZ, 0xc0, !PT ;  /* 0x0000ffff05082812 */ /* 0x000fd600078ec0ff */
[----:B------:R-:W-:Y:S01]  /*2110*/  @UP0 UMOV UR36, UR8 ;  /* 0x0000000800240c82 */ /* 0x000fe20008000000 */
[----:B-1----:R-:W-:Y:S05]  /*2120*/  @!P0 BRA `(.L_x_40) ;  /* 0x0000000000b88947 */ /* 0x002fea0003800000 */
[----:B------:R-:W3:Y:S01]  /*2130*/  LDC.64 R4, c[0x0][0xb18] ;  /* 0x0002c600ff047b82 */ /* 0x000ee20000000a00 */
[----:B------:R-:W-:-:S07]  /*2140*/  ISETP.NE.AND P3, PT, R72, 0x1, PT ;  /* 0x000000014800780c */ /* 0x000fce0003f65270 */
[----:B------:R-:W1:Y:S08]  /*2150*/  LDC.64 R6, c[0x0][0xb10] ;  /* 0x0002c400ff067b82 */ /* 0x000e700000000a00 */
[----:B------:R-:W2:Y:S08]  /*2160*/  LDC R18, c[0x0][0xb20] ;  /* 0x0002c800ff127b82 */ /* 0x000eb00000000800 */
[----:B------:R-:W4:Y:S01]  /*2170*/  LDC R20, c[0x0][0xb0c] ;  /* 0x0002c300ff147b82 */ /* 0x000f220000000800 */
[----:B---3--:R-:W-:Y:S01]  /*2180*/  IMAD.HI.U32 R19, R0, R5, RZ ;  /* 0x0000000500137227 */ /* 0x008fe200078e00ff */
[----:B------:R-:W-:-:S03]  /*2190*/  ISETP.NE.AND P0, PT, R4, 0x1, PT ;  /* 0x000000010400780c */ /* 0x000fc60003f05270 */
[----:B------:R-:W-:-:S03]  /*21a0*/  IMAD.HI.U32 R5, R8, R5, RZ ;  /* 0x0000000508057227 */ /* 0x000fc600078e00ff */
[----:B------:R-:W3:Y:S01]  /*21b0*/  LDC.64 R2, c[0x0][0xb28] ;  /* 0x0002ca00ff027b82 */ /* 0x000ee20000000a00 */
[----:B-1----:R-:W-:-:S04]  /*21c0*/  IMAD.HI.U32 R22, R9, R6, RZ ;  /* 0x0000000609167227 */ /* 0x002fc800078e00ff */
[----:B------:R-:W-:Y:S01]  /*21d0*/  IMAD.HI.U32 R24, R11, R6, RZ ;  /* 0x000000060b187227 */ /* 0x000fe200078e00ff */
[----:B------:R-:W-:Y:S02]  /*21e0*/  SHF.R.U32.HI R22, RZ, R7, R22 ;  /* 0x00000007ff167219 */ /* 0x000fe40000011616 */
[-C--:B--2---:R-:W-:Y:S02]  /*21f0*/  SHF.R.U32.HI R19, RZ, R18.reuse, R19 ;  /* 0x00000012ff137219 */ /* 0x084fe40000011613 */
[----:B------:R-:W-:Y:S02]  /*2200*/  SHF.R.U32.HI R5, RZ, R18, R5 ;  /* 0x00000012ff057219 */ /* 0x000fe40000011605 */
[----:B------:R-:W-:Y:S02]  /*2210*/  SEL R19, R0, R19, !P0 ;  /* 0x0000001300137207 */ /* 0x000fe40004000000 */
[----:B------:R-:W-:Y:S02]  /*2220*/  SHF.R.U32.HI R24, RZ, R7, R24 ;  /* 0x00000007ff187219 */ /* 0x000fe40000011618 */
[----:B----4-:R-:W-:-:S02]  /*2230*/  ISETP.NE.AND P1, PT, R20, 0x1, PT ;  /* 0x000000011400780c */ /* 0x010fc40003f25270 */
[----:B------:R-:W-:Y:S02]  /*2240*/  SEL R5, R8, R5, !P0 ;  /* 0x0000000508057207 */ /* 0x000fe40004000000 */
[----:B------:R-:W-:Y:S02]  /*2250*/  SEL R21, R9, R22, !P1 ;  /* 0x0000001609157207 */ /* 0x000fe40004800000 */
[----:B------:R-:W-:Y:S01]  /*2260*/  SEL R7, R11, R24, !P1 ;  /* 0x000000180b077207 */ /* 0x000fe20004800000 */
[----:B---3--:R-:W-:-:S04]  /*2270*/  IMAD.HI.U32 R22, R19, R2, RZ ;  /* 0x0000000213167227 */ /* 0x008fc800078e00ff */
[----:B------:R-:W-:Y:S01]  /*2280*/  IMAD.HI.U32 R6, R21, R2, RZ ;  /* 0x0000000215067227 */ /* 0x000fe200078e00ff */
[----:B------:R-:W-:-:S04]  /*2290*/  @P3 SHF.R.U32.HI R19, RZ, R3, R22 ;  /* 0x00000003ff133219 */ /* 0x000fc80000011616 */
[----:B------:R-:W-:Y:S01]  /*22a0*/  @P3 SHF.R.U32.HI R21, RZ, R3, R6 ;  /* 0x00000003ff153219 */ /* 0x000fe20000011606 */
[----:B------:R-:W-:-:S04]  /*22b0*/  IMAD R19, R72, R19, RZ ;  /* 0x0000001348137224 */ /* 0x000fc800078e02ff */
[----:B------:R-:W-:Y:S01]  /*22c0*/  IMAD R6, R72, R21, RZ ;  /* 0x0000001548067224 */ /* 0x000fe200078e02ff */
[C---:B------:R-:W-:Y:S02]  /*22d0*/  ISETP.GE.AND P0, PT, R5.reuse, R19, PT ;  /* 0x000000130500720c */ /* 0x040fe40003f06270 */
[----:B------:R-:W-:Y:S02]  /*22e0*/  IADD3 R19, PT, PT, -R5, RZ, RZ ;  /* 0x000000ff05137210 */ /* 0x000fe40007ffe1ff */
[----:B------:R-:W-:Y:S01]  /*22f0*/  ISETP.GE.OR P0, PT, R7, R6, P0 ;  /* 0x000000060700720c */ /* 0x000fe20000706670 */
[----:B------:R-:W-:-:S04]  /*2300*/  IMAD.HI.U32 R6, R5, R2, RZ ;  /* 0x0000000205067227 */ /* 0x000fc800078e00ff */
[----:B------:R-:W-:Y:S01]  /*2310*/  IMAD R8, R4, R19, R8 ;  /* 0x0000001304087224 */ /* 0x000fe200078e0208 */
[----:B------:R-:W-:-:S04]  /*2320*/  SHF.R.U32.HI R6, RZ, R3, R6 ;  /* 0x00000003ff067219 */ /* 0x000fc80000011606 */
[----:B------:R-:W-:-:S03]  /*2330*/  SEL R6, R5, R6, !P3 ;  /* 0x0000000605067207 */ /* 0x000fc60005800000 */
[----:B------:R-:W-:-:S04]  /*2340*/  @!P0 IMAD.HI.U32 R18, R7, R2, RZ ;  /* 0x0000000207128227 */ /* 0x000fc800078e00ff */
[----:B------:R-:W-:Y:S01]  /*2350*/  IMAD.MOV R2, RZ, RZ, -R6 ;  /* 0x000000ffff027224 */ /* 0x000fe200078e0a06 */
[----:B------:R-:W-:-:S03]  /*2360*/  @!P0 SHF.R.U32.HI R18, RZ, R3, R18 ;  /* 0x00000003ff128219 */ /* 0x000fc60000011612 */
[----:B------:R-:W-:Y:S01]  /*2370*/  IMAD R2, R72, R2, R5 ;  /* 0x0000000248027224 */ /* 0x000fe200078e0205 */
        /* <DEDUP_REMOVED lines=9> */
.L_x_40:
[----:B------:R-:W1:Y:S02]  /*2410*/  LDCU UR8, c[0x0][0xb30] ;  /* 0x00016600ff0877ac */ /* 0x000e640008000800 */
[----:B-1----:R-:W-:-:S09]  /*2420*/  UISETP.NE.AND UP0, UPT, UR8, 0x1, UPT ;  /* 0x000000010800788c */ /* 0x002fd2000bf05270 */
[----:B------:R-:W-:Y:S05]  /*2430*/  BRA.U UP0, `(.L_x_41) ;  /* 0x0000000100407547 */ /* 0x000fea000b800000 */
[----:B------:R-:W1:Y:S08]  /*2440*/  LDC.64 R4, c[0x0][0xb10] ;  /* 0x0002c400ff047b82 */ /* 0x000e700000000a00 */
[----:B------:R-:W2:Y:S08]  /*2450*/  LDC.64 R2, c[0x0][0xb18] ;  /* 0x0002c600ff027b82 */ /* 0x000eb00000000a00 */
[----:B------:R-:W4:Y:S08]  /*2460*/  LDC R6, c[0x0][0xb20] ;  /* 0x0002c800ff067b82 */ /* 0x000f300000000800 */
[----:B------:R-:W3:Y:S01]  /*2470*/  LDC R18, c[0x0][0xb0c] ;  /* 0x0002c300ff127b82 */ /* 0x000ee20000000800 */
[----:B-1----:R-:W-:-:S05]  /*2480*/  IMAD.HI.U32 R4, R11, R4, RZ ;  /* 0x000000040b047227 */ /* 0x002fca00078e00ff */
[----:B------:R-:W-:Y:S01]  /*2490*/  SHF.R.U32.HI R4, RZ, R5, R4 ;  /* 0x00000005ff047219 */ /* 0x000fe20000011604 */
[----:B--2---:R-:W-:Y:S01]  /*24a0*/  IMAD.HI.U32 R3, R8, R3, RZ ;  /* 0x0000000308037227 */ /* 0x004fe200078e00ff */
[----:B------:R-:W-:-:S04]  /*24b0*/  ISETP.NE.AND P0, PT, R2, 0x1, PT ;  /* 0x000000010200780c */ /* 0x000fc80003f05270 */
[----:B----4-:R-:W-:-:S04]  /*24c0*/  SHF.R.U32.HI R3, RZ, R6, R3 ;  /* 0x00000006ff037219 */ /* 0x010fc80000011603 */
[----:B------:R-:W-:Y:S02]  /*24d0*/  SEL R3, R8, R3, !P0 ;  /* 0x0000000308037207 */ /* 0x000fe40004000000 */
[----:B---3--:R-:W-:-:S04]  /*24e0*/  ISETP.NE.AND P1, PT, R18, 0x1, PT ;  /* 0x000000011200780c */ /* 0x008fc80003f25270 */
[----:B------:R-:W-:-:S05]  /*24f0*/  SEL R4, R11, R4, !P1 ;  /* 0x000000040b047207 */ /* 0x000fca0004800000 */
[----:B------:R-:W-:Y:S02]  /*2500*/  IMAD.IADD R5, R3, 0x1, -R4 ;  /* 0x0000000103057824 */ /* 0x000fe400078e0a04 */
[----:B------:R-:W-:Y:S02]  /*2510*/  IMAD.IADD R3, R4, 0x1, -R3 ;  /* 0x0000000104037824 */ /* 0x000fe400078e0a03 */
[----:B------:R-:W-:Y:S02]  /*2520*/  IMAD R11, R5, R18, R11 ;  /* 0x00000012050b7224 */ /* 0x000fe400078e020b */
[----:B------:R-:W-:-:S07]  /*2530*/  IMAD R8, R3, R2, R8 ;  /* 0x0000000203087224 */ /* 0x000fce00078e0208 */
.L_x_41:
[----:B------:R-:W-:Y:S01]  /*2540*/  VIADD R14, R14, 0x1 ;  /* 0x000000010e0e7836 */ /* 0x000fe20000000000 */
[----:B------:R-:W-:Y:S01]  /*2550*/  PLOP3.LUT P1, PT, PT, PT, PT, 0x80, 0x8 ;  /* 0x000000000008781c */ /* 0x000fe20003f2f070 */
[----:B------:R-:W-:Y:S02]  /*2560*/  IMAD.IADD R165, R11, 0x1, R164 ;  /* 0x000000010ba57824 */ /* 0x000fe400078e02a4 */
[----:B------:R-:W-:Y:S01]  /*2570*/  IMAD.IADD R166, R8, 0x1, R145 ;  /* 0x0000000108a67824 */ /* 0x000fe200078e0291 */
[----:B------:R-:W-:-:S04]  /*2580*/  ISETP.NE.AND P0, PT, R14, 0x2, PT ;  /* 0x000000020e00780c */ /* 0x000fc80003f05270 */
[----:B------:R-:W-:Y:S02]  /*2590*/  SEL R2, RZ, 0x1, P0 ;  /* 0x00000001ff027807 */ /* 0x000fe40000000000 */
[----:B------:R-:W-:Y:S02]  /*25a0*/  SEL R14, R14, RZ, P0 ;  /* 0x000000ff0e0e7207 */ /* 0x000fe40000000000 */
[----:B------:R-:W-:Y:S01]  /*25b0*/  LOP3.LUT R13, R13, R2, RZ, 0x3c, !PT ;  /* 0x000000020d0d7212 */ /* 0x000fe200078e3cff */
[----:B------:R-:W-:Y:S06]  /*25c0*/  @P2 BRA `(.L_x_42) ;  /* 0xfffffff000582947 */ /* 0x000fec000383ffff */
[----:B------:R-:W-:Y:S01]  /*25d0*/  UIADD3 UR4, UPT, UPT, UR4, 0x28, URZ ;  /* 0x0000002804047890 */ /* 0x000fe2000fffe0ff */
[----:B------:R-:W-:-:S03]  /*25e0*/  SHF.L.U32 R3, R15, 0x1f, RZ ;  /* 0x0000001f0f037819 */ /* 0x000fc600000006ff */
[----:B------:R-:W-:-:S09]  /*25f0*/  ULEA UR5, UR13, UR4, 0x3 ;  /* 0x000000040d057291 */ /* 0x000fd2000f8e18ff */
[----:B------:R-:W1:Y:S02]  /*2600*/  SYNCS.PHASECHK.TRANS64.TRYWAIT P0, [UR5], R3 ;  /* 0x00000003ff0075a7 */ /* 0x000e640008001105 */
[----:B-1----:R-:W-:Y:S05]  /*2610*/  @!P0 BRA `(.L_x_43) ;  /* 0x0000004c004c8947 */ /* 0x002fea0003800000 */
.L_x_119:
[----:B------:R-:W-:-:S04]  /*2620*/  UIADD3 UR6, UPT, UPT, UR13, 0x1, URZ ;  /* 0x000000010d067890 */ /* 0x000fc8000fffe0ff */
[----:B------:R-:W-:-:S04]  /*2630*/  UISETP.NE.AND UP0, UPT, UR6, 0x5, UPT ;  /* 0x000000050600788c */ /* 0x000fc8000bf05270 */
[----:B------:R-:W-:Y:S02]  /*2640*/  USEL UR7, URZ, 0x1, UP0 ;  /* 0x00000001ff077887 */ /* 0x000fe40008000000 */
[----:B------:R-:W-:-:S04]  /*2650*/  USEL UR6, UR6, URZ, UP0 ;  /* 0x000000ff06067287 */ /* 0x000fc80008000000 */
[----:B------:R-:W-:Y:S01]  /*2660*/  ULEA UR5, UR6, UR4, 0x3 ;  /* 0x0000000406057291 */ /* 0x000fe2000f8e18ff */
[----:B------:R-:W-:-:S04]  /*2670*/  LOP3.LUT R2, R15, UR7, RZ, 0x3c, !PT ;  /* 0x000000070f027c12 */ /* 0x000fc8000f8e3cff */
[----:B-1----:R-:W-:-:S04]  /*2680*/  SHF.L.U32 R3, R2, 0x1f, RZ ;  /* 0x0000001f02037819 */ /* 0x002fc800000006ff */
[----:B------:R-:W1:Y:S02]  /*2690*/  SYNCS.PHASECHK.TRANS64.TRYWAIT P0, [UR5], R3 ;  /* 0x00000003ff0075a7 */ /* 0x000e640008001105 */
[----:B-1----:R-:W-:Y:S05]  /*26a0*/  @!P0 BRA `(.L_x_44) ;  /* 0x0000004c00408947 */ /* 0x002fea0003800000 */
.L_x_121:
        /* <DEDUP_REMOVED lines=9> */
.L_x_123:
        /* <DEDUP_REMOVED lines=9> */
.L_x_125:
[----:B------:R-:W-:-:S04]  /*27d0*/  UIADD3 UR6, UPT, UPT, UR6, 0x1, URZ ;  /* 0x0000000106067890 */ /* 0x000fc8000fffe0ff */
[----:B------:R-:W-:-:S04]  /*27e0*/  UISETP.NE.AND UP0, UPT, UR6, 0x5, UPT ;  /* 0x000000050600788c */ /* 0x000fc8000bf05270 */
[----:B------:R-:W-:Y:S02]  /*27f0*/  USEL UR5, URZ, 0x1, UP0 ;  /* 0x00000001ff057887 */ /* 0x000fe40008000000 */
[----:B------:R-:W-:-:S04]  /*2800*/  USEL UR6, UR6, URZ, UP0 ;  /* 0x000000ff06067287 */ /* 0x000fc80008000000 */
[----:B------:R-:W-:Y:S01]  /*2810*/  ULEA UR6, UR6, UR4, 0x3 ;  /* 0x0000000406067291 */ /* 0x000fe2000f8e18ff */
[----:B-1----:R-:W-:-:S04]  /*2820*/  LOP3.LUT R3, R2, UR5, RZ, 0x3c, !PT ;  /* 0x0000000502037c12 */ /* 0x002fc8000f8e3cff */
[----:B------:R-:W-:Y:S01]  /*2830*/  SHF.L.U32 R3, R3, 0x1f, RZ ;  /* 0x0000001f03037819 */ /* 0x000fe200000006ff */
[----:B---3--:R-:W-:-:S07]  /*2840*/  IMAD.U32 R0, RZ, RZ, UR6 ;  /* 0x00000006ff007e24 */ /* 0x008fce000f8e00ff */
.L_x_47:
[----:B-1----:R1:W2:Y:S02]  /*2850*/  SYNCS.PHASECHK.TRANS64.TRYWAIT P0, [R0+URZ], R3 ;  /* 0x00000003000075a7 */ /* 0x0022a400080011ff */
[----:B--2---:R-:W-:Y:S05]  /*2860*/  @!P0 NANOSLEEP.SYNCS 0x989680 ;  /* 0x009896800000895d */ /* 0x004fea0003900000 */
[----:B------:R-:W2:Y:S02]  /*2870*/  @!P0 SYNCS.PHASECHK.TRANS64 P0, [R0+URZ], R3 ;  /* 0x00000003000085a7 */ /* 0x000ea400080010ff */
[----:B--2---:R-:W-:Y:S05]  /*2880*/  @P0 EXIT ;  /* 0x000000000000094d */ /* 0x004fea0003800000 */
[----:B------:R-:W-:Y:S05]  /*2890*/  BRA `(.L_x_47) ;  /* 0xfffffffc00ec7947 */ /* 0x000fea000383ffff */
.L_x_22:
[----:B------:R-:W-:-:S04]  /*28a0*/  UISETP.NE.AND UP1, UPT, UR37, URZ, UPT ;  /* 0x000000ff2500728c */ /* 0x000fc8000bf25270 */
[----:B------:R-:W-:-:S09]  /*28b0*/  UISETP.NE.OR UP1, UPT, UR10, 0x1, UP1 ;  /* 0x000000010a00788c */ /* 0x000fd20008f25670 */
[----:B------:R-:W-:Y:S05]  /*28c0*/  BRA.U UP1, `(.L_x_48) ;  /* 0x00000005014c7547 */ /* 0x000fea000b800000 */
[----:B------:R-:W-:Y:S01]  /*28d0*/  HFMA2 R11, -RZ, RZ, 0, 0 ;  /* 0x00000000ff0b7431 */ /* 0x000fe200000001ff */
[----:B------:R-:W-:Y:S01]  /*28e0*/  ISETP.GE.U32.AND P2, PT, R10, 0x2, PT ;  /* 0x000000020a00780c */ /* 0x000fe20003f46070 */
[----:B------:R-:W-:Y:S01]  /*28f0*/  IMAD.MOV.U32 R12, RZ, RZ, 0x1 ;  /* 0x00000001ff0c7424 */ /* 0x000fe200078e00ff */
[----:B------:R-:W-:Y:S01]  /*2900*/  CS2R R8, SRZ ;  /* 0x0000000000087805 */ /* 0x000fe2000001ff00 */
[----:B------:R-:W-:Y:S01]  /*2910*/  IMAD.MOV.U32 R3, RZ, RZ, RZ ;  /* 0x000000ffff037224 */ /* 0x000fe200078e00ff */
[----:B------:R-:W-:Y:S01]  /*2920*/  UMOV UR4, 0x400 ;  /* 0x0000040000047882 */ /* 0x000fe20000000000 */
[----:B------:R-:W-:Y:S01]  /*2930*/  UMOV UR6, URZ ;  /* 0x000000ff00067c82 */ /* 0x000fe20008000000 */
[----:B------:R-:W-:-:S12]  /*2940*/  ULEA UR37, UR37, UR4, 0x18 ;  /* 0x0000000425257291 */ /* 0x000fd8000f8ec0ff */
.L_x_52:
[----:B------:R-:W-:Y:S02]  /*2950*/  LEA R0, R3, UR37, 0x3 ;  /* 0x0000002503007c11 */ /* 0x000fe4000f8e18ff */
[----:B------:R-:W-:-:S03]  /*2960*/  SHF.L.U32 R5, R8, 0x1f, RZ ;  /* 0x0000001f08057819 */ /* 0x000fc600000006ff */
[----:B------:R-:W-:Y:S01]  /*2970*/  VIADD R4, R0, 0xe0 ;  /* 0x000000e000047836 */ /* 0x000fe20000000000 */
[----:B------:R-:W1:Y:S02]  /*2980*/  SYNCS.PHASECHK.TRANS64.TRYWAIT P0, [R0+URZ+0xd0], R5 ;  /* 0x0000d005000075a7 */ /* 0x000e6400080011ff */
[----:B-1----:R-:W-:Y:S05]  /*2990*/  @!P0 BRA `(.L_x_49) ;  /* 0x0000004800cc8947 */ /* 0x002fea0003800000 */
.L_x_126:
[----:B------:R-:W-:Y:S01]  /*29a0*/  ULEA UR5, UR6, UR37, 0x3 ;  /* 0x0000002506057291 */ /* 0x000fe2000f8e18ff */
[----:B------:R-:W-:Y:S01]  /*29b0*/  PRMT R4, RZ, 0x654, R4 ;  /* 0x00000654ff047816 */ /* 0x000fe20000000004 */
[----:B-1----:R-:W-:Y:S01]  /*29c0*/  @!P2 IMAD.MOV.U32 R5, RZ, RZ, 0x10 ;  /* 0x00000010ff05a424 */ /* 0x002fe200078e00ff */
[----:B------:R-:W-:Y:S01]  /*29d0*/  SHF.L.U32 R7, R12, 0x1f, RZ ;  /* 0x0000001f0c077819 */ /* 0x000fe200000006ff */
[----:B------:R-:W-:Y:S01]  /*29e0*/  UIADD3 UR4, UPT, UPT, UR5, 0x70, URZ ;  /* 0x0000007005047890 */ /* 0x000fe2000fffe0ff */
[----:B------:R1:W-:Y:S05]  /*29f0*/  SYNCS.ARRIVE.TRANS64.RED.A1T0 RZ, [R4+URZ], RZ ;  /* 0x000000ff04ff79a7 */ /* 0x0003ea00081004ff */
[----:B------:R-:W-:Y:S01]  /*2a00*/  IMAD.U32 R13, RZ, RZ, UR4 ;  /* 0x00000004ff0d7e24 */ /* 0x000fe2000f8e00ff */
[----:B------:R-:W2:Y:S04]  /*2a10*/  SYNCS.PHASECHK.TRANS64.TRYWAIT P0, [UR5+0x80], R7 ;  /* 0x00008007ff0075a7 */ /* 0x000ea80008001105 */
[----:B------:R-:W-:Y:S01]  /*2a20*/  PRMT R13, R10, 0x654, R13 ;  /* 0x000006540a0d7816 */ /* 0x000fe2000000000d */
[----:B-12---:R-:W-:Y:S06]  /*2a30*/  @!P0 BRA `(.L_x_50) ;  /* 0x0000004800b88947 */ /* 0x006fec0003800000 */
.L_x_128:
[----:B------:R-:W-:Y:S01]  /*2a40*/  ULEA UR4, UR6, UR37, 0x4 ;  /* 0x0000002506047291 */ /* 0x000fe2000f8e20ff */
[----:B------:R-:W-:Y:S01]  /*2a50*/  SEL R2, R13, R2, !P2 ;  /* 0x000000020d027207 */ /* 0x000fe20005000000 */
[----:B------:R-:W-:Y:S01]  /*2a60*/  UIADD3 UR5, UPT, UPT, UR5, 0x70, URZ ;  /* 0x0000007005057890 */ /* 0x000fe2000fffe0ff */
[----:B-1----:R-:W-:Y:S01]  /*2a70*/  LEA R0, R11, UR37, 0x3 ;  /* 0x000000250b007c11 */ /* 0x002fe2000f8e18ff */
[----:B------:R-:W-:Y:S01]  /*2a80*/  UIADD3 UR4, UPT, UPT, UR4, 0x100, URZ ;  /* 0x0000010004047890 */ /* 0x000fe2000fffe0ff */
[----:B------:R1:W-:Y:S01]  /*2a90*/  @!P2 SYNCS.ARRIVE.TRANS64.RED RZ, [R2+URZ], R5 ;  /* 0x0000000502ffa9a7 */ /* 0x0003e200080004ff */
[----:B------:R-:W-:Y:S01]  /*2aa0*/  UIADD3 UR6, UPT, UPT, UR6, 0x1, URZ ;  /* 0x0000000106067890 */ /* 0x000fe2000fffe0ff */
[----:B------:R-:W-:-:S03]  /*2ab0*/  VIADD R3, R3, 0x1 ;  /* 0x0000000103037836 */ /* 0x000fc60000000000 */
[----:B------:R-:W-:Y:S02]  /*2ac0*/  UISETP.NE.AND UP0, UPT, UR6, 0x2, UPT ;  /* 0x000000020600788c */ /* 0x000fe4000bf05270 */
[----:B------:R-:W-:Y:S01]  /*2ad0*/  ISETP.NE.AND P0, PT, R3, 0x2, PT ;  /* 0x000000020300780c */ /* 0x000fe20003f05270 */
[----:B------:R-:W-:Y:S06]  /*2ae0*/  UGETNEXTWORKID.BROADCAST [UR4], [UR5] ;  /* 0x00000000040073ca */ /* 0x000fec0008000100 */
[----:B------:R-:W-:Y:S02]  /*2af0*/  USEL UR4, URZ, 0x1, UP0 ;  /* 0x00000001ff047887 */ /* 0x000fe40008000000 */
[----:B------:R-:W-:-:S04]  /*2b00*/  USEL UR6, UR6, URZ, UP0 ;  /* 0x000000ff06067287 */ /* 0x000fc80008000000 */
[----:B------:R-:W-:Y:S02]  /*2b10*/  LOP3.LUT R12, R12, UR4, RZ, 0x3c, !PT ;  /* 0x000000040c0c7c12 */ /* 0x000fe4000f8e3cff */
[----:B-1----:R-:W-:-:S04]  /*2b20*/  SHF.L.U32 R5, R9, 0x1f, RZ ;  /* 0x0000001f09057819 */ /* 0x002fc800000006ff */
[----:B------:R-:W1:Y:S02]  /*2b30*/  SYNCS.PHASECHK.TRANS64.TRYWAIT P1, [R0+URZ+0x70], R5 ;  /* 0x00007005000075a7 */ /* 0x000e6400080211ff */
[----:B-1----:R-:W-:Y:S05]  /*2b40*/  @!P1 BRA `(.L_x_51) ;  /* 0x00000048008c9947 */ /* 0x002fea0003800000 */
.L_x_129:
[----:B------:R-:W-:Y:S01]  /*2b50*/  LEA R4, R11, UR37, 0x4 ;  /* 0x000000250b047c11 */ /* 0x000fe2000f8e20ff */
[----:B-1----:R-:W-:Y:S01]  /*2b60*/  VIADD R0, R0, 0x80 ;  /* 0x0000008000007836 */ /* 0x002fe20000000000 */
[----:B------:R-:W-:Y:S01]  /*2b70*/  SEL R3, R3, RZ, P0 ;  /* 0x000000ff03037207 */ /* 0x000fe20000000000 */
[----:B------:R-:W-:-:S03]  /*2b80*/  VIADD R11, R11, 0x1 ;  /* 0x000000010b0b7836 */ /* 0x000fc60000000000 */
[----:B------:R-:W1:Y:S01]  /*2b90*/  LDS.128 R4, [R4+0x100] ;  /* 0x0001000004047984 */ /* 0x000e620000000c00 */
[----:B------:R-:W-:Y:S02]  /*2ba0*/  PRMT R0, RZ, 0x654, R0 ;  /* 0x00000654ff007816 */ /* 0x000fe40000000000 */
[C---:B------:R-:W-:Y:S01]  /*2bb0*/  ISETP.NE.AND P1, PT, R11.reuse, 0x2, PT ;  /* 0x000000020b00780c */ /* 0x040fe20003f25270 */
[----:B------:R-:W-:Y:S01]  /*2bc0*/  @!PT LDS RZ, [RZ] ;  /* 0x00000000fffff984 */ /* 0x000fe20000000800 */
[----:B------:R-:W-:Y:S01]  /*2bd0*/  @!PT LDS RZ, [RZ] ;  /* 0x00000000fffff984 */ /* 0x000fe20000000800 */
[----:B------:R-:W-:Y:S01]  /*2be0*/  @!PT LDS RZ, [RZ] ;  /* 0x00000000fffff984 */ /* 0x000fe20000000800 */
[----:B------:R-:W-:Y:S01]  /*2bf0*/  @!PT LDS RZ, [RZ] ;  /* 0x00000000fffff984 */ /* 0x000fe20000000800 */
[----:B------:R2:W-:Y:S06]  /*2c00*/  MEMBAR.ALL.CTA ;  /* 0x0000000000007992 */ /* 0x0005ec0000008000 */
[----:B--2---:R-:W2:Y:S01]  /*2c10*/  FENCE.VIEW.ASYNC.S ;  /* 0x00000000000073c6 */ /* 0x004ea20000000000 */
[----:B------:R-:W-:Y:S01]  /*2c20*/  SEL R11, R11, RZ, P1 ;  /* 0x000000ff0b0b7207 */ /* 0x000fe20000800000 */
[----:B--2---:R2:W-:Y:S01]  /*2c30*/  SYNCS.ARRIVE.TRANS64.RED.A1T0 RZ, [R0+URZ], RZ ;  /* 0x000000ff00ff79a7 */ /* 0x0045e200081004ff */
[----:B-1----:R-:W-:-:S02]  /*2c40*/  LOP3.LUT P3, RZ, R6, 0x1, RZ, 0xc0, !PT ;  /* 0x0000000106ff7812 */ /* 0x002fc4000786c0ff */
[----:B------:R-:W-:-:S04]  /*2c50*/  SEL R5, RZ, 0x1, P0 ;  /* 0x00000001ff057807 */ /* 0x000fc80000000000 */
[----:B------:R-:W-:Y:S02]  /*2c60*/  LOP3.LUT R8, R8, R5, RZ, 0x3c, !PT ;  /* 0x0000000508087212 */ /* 0x000fe400078e3cff */
[----:B--2---:R-:W-:-:S04]  /*2c70*/  SEL R0, RZ, 0x1, P1 ;  /* 0x00000001ff007807 */ /* 0x004fc80000800000 */
[----:B------:R-:W-:Y:S01]  /*2c80*/  LOP3.LUT R9, R9, R0, RZ, 0x3c, !PT ;  /* 0x0000000009097212 */ /* 0x000fe200078e3cff */
[----:B------:R-:W-:Y:S06]  /*2c90*/  @P3 BRA `(.L_x_52) ;  /* 0xfffffffc002c3947 */ /* 0x000fec000383ffff */
[----:B------:R-:W-:Y:S01]  /*2ca0*/  ULEA UR5, UR6, UR37, 0x3 ;  /* 0x0000002506057291 */ /* 0x000fe2000f8e18ff */
[----:B------:R-:W-:-:S08]  /*2cb0*/  SHF.L.U32 R3, R12, 0x1f, RZ ;  /* 0x0000001f0c037819 */ /* 0x000fd000000006ff */
[----:B------:R-:W1:Y:S02]  /*2cc0*/  SYNCS.PHASECHK.TRANS64 P0, [UR5+0x80], R3 ;  /* 0x00008003ff0075a7 */ /* 0x000e640008001005 */
[----:B-1----:R-:W-:Y:S05]  /*2cd0*/  @P0 BRA `(.L_x_53) ;  /* 0x0000000000080947 */ /* 0x002fea0003800000 */
[----:B------:R-:W1:Y:S02]  /*2ce0*/  SYNCS.PHASECHK.TRANS64.TRYWAIT P0, [UR5+0x80], R3 ;  /* 0x00008003ff0075a7 */ /* 0x000e640008001105 */
[----:B-1----:R-:W-:Y:S05]  /*2cf0*/  @!P0 BRA `(.L_x_54) ;  /* 0x0000004800348947 */ /* 0x002fea0003800000 */
.L_x_53:
[----:B------:R-:W-:-:S04]  /*2d00*/  UIADD3 UR4, UPT, UPT, UR6, 0x1, URZ ;  /* 0x0000000106047890 */ /* 0x000fc8000fffe0ff */
[----:B------:R-:W-:-:S04]  /*2d10*/  UISETP.NE.AND UP0, UPT, UR4, 0x2, UPT ;  /* 0x000000020400788c */ /* 0x000fc8000bf05270 */
[----:B------:R-:W-:Y:S02]  /*2d20*/  USEL UR7, URZ, 0x1, UP0 ;  /* 0x00000001ff077887 */ /* 0x000fe40008000000 */
[----:B------:R-:W-:-:S04]  /*2d30*/  USEL UR4, UR4, URZ, UP0 ;  /* 0x000000ff04047287 */ /* 0x000fc80008000000 */
[----:B------:R-:W-:Y:S01]  /*2d40*/  ULEA UR4, UR4, UR37, 0x3 ;  /* 0x0000002504047291 */ /* 0x000fe2000f8e18ff */
[----:B-1----:R-:W-:-:S04]  /*2d50*/  LOP3.LUT R3, R12, UR7, RZ, 0x3c, !PT ;  /* 0x000000070c037c12 */ /* 0x002fc8000f8e3cff */
[----:B------:R-:W-:-:S04]  /*2d60*/  SHF.L.U32 R0, R3, 0x1f, RZ ;  /* 0x0000001f03007819 */ /* 0x000fc800000006ff */
[----:B------:R-:W1:Y:S02]  /*2d70*/  SYNCS.PHASECHK.TRANS64 P0, [UR4+0x80], R0 ;  /* 0x00008000ff0075a7 */ /* 0x000e640008001004 */
[----:B-1----:R-:W-:Y:S05]  /*2d80*/  @P0 EXIT ;  /* 0x000000000000094d */ /* 0x002fea0003800000 */
[----:B------:R-:W-:Y:S02]  /*2d90*/  SHF.L.U32 R3, R3, 0x1f, RZ ;  /* 0x0000001f03037819 */ /* 0x000fe400000006ff */
[----:B------:R-:W-:-:S07]  /*2da0*/  MOV R0, UR4 ;  /* 0x0000000400007c02 */ /* 0x000fce0008000f00 */
.L_x_55:
[----:B-1----:R1:W2:Y:S02]  /*2db0*/  SYNCS.PHASECHK.TRANS64.TRYWAIT P0, [R0+URZ+0x80], R3 ;  /* 0x00008003000075a7 */ /* 0x0022a400080011ff */
[----:B--2---:R-:W-:Y:S05]  /*2dc0*/  @!P0 NANOSLEEP.SYNCS 0x989680 ;  /* 0x009896800000895d */ /* 0x004fea0003900000 */
[----:B------:R-:W2:Y:S02]  /*2dd0*/  @!P0 SYNCS.PHASECHK.TRANS64 P0, [R0+URZ+0x80], R3 ;  /* 0x00008003000085a7 */ /* 0x000ea400080010ff */
[----:B--2---:R-:W-:Y:S05]  /*2de0*/  @P0 EXIT ;  /* 0x000000000000094d */ /* 0x004fea0003800000 */
[----:B------:R-:W-:Y:S05]  /*2df0*/  BRA `(.L_x_55) ;  /* 0xfffffffc00ec7947 */ /* 0x000fea000383ffff */
.L_x_48:
[----:B------:R-:W-:Y:S05]  /*2e00*/  BRA.U UP4, `(.L_x_56) ;  /* 0x0000001104a07547 */ /* 0x000fea000b800000 */
[----:B------:R-:W-:Y:S01]  /*2e10*/  UMOV UR6, 0x40 ;  /* 0x0000004000067882 */ /* 0x000fe20000000000 */
[----:B------:R-:W-:Y:S01]  /*2e20*/  NOP ;  /* 0x0000000000007918 */ /* 0x000fe20000000000 */
[----:B------:R-:W-:Y:S01]  /*2e30*/  ULEA UR6, UR37, UR6, 0x18 ;  /* 0x0000000625067291 */ /* 0x000fe2000f8ec0ff */
[----:B------:R-:W-:Y:S02]  /*2e40*/  UMOV UR7, 0x400 ;  /* 0x0000040000077882 */ /* 0x000fe40000000000 */
[----:B------:R-:W-:-:S06]  /*2e50*/  ULEA UR37, UR37, UR7, 0x18 ;  /* 0x0000000725257291 */ /* 0x000fcc000f8ec0ff */
[----:B------:R-:W1:Y:S02]  /*2e60*/  LDS.U8 R2, [UR6+0x1c] ;  /* 0x00001c06ff027984 */ /* 0x000e640008000000 */
[----:B-1----:R-:W-:-:S13]  /*2e70*/  ISETP.NE.AND P0, PT, R2, RZ, PT ;  /* 0x000000ff0200720c */ /* 0x002fda0003f05270 */
[----:B------:R-:W-:Y:S05]  /*2e80*/  @P0 BRA `(.L_x_57) ;  /* 0x0000000400080947 */ /* 0x000fea0003800000 */
[----:B------:R-:W-:Y:S02]  /*2e90*/  UISETP.NE.U32.AND UP0, UPT, UR5, 0x1, UPT ;  /* 0x000000010500788c */ /* 0x000fe4000bf05070 */
[----:B------:R-:W-:-:S07]  /*2ea0*/  UIADD3 UR8, UPT, UPT, UR6, 0x8, URZ ;  /* 0x0000000806087890 */ /* 0x000fce000fffe0ff */
[----:B------:R-:W-:Y:S05]  /*2eb0*/  BRA.U !UP0, `(.L_x_58) ;  /* 0x00000001089c7547 */ /* 0x000fea000b800000 */
[----:B------:R-:W-:Y:S01]  /*2ec0*/  ELECT P0, URZ, PT ;  /* 0x0000000000ff782f */ /* 0x000fe20003800000 */
[----:B------:R-:W-:-:S12]  /*2ed0*/  BSSY B0, `(.L_x_58) ;  /* 0x0000025000007945 */ /* 0x000fd80003800000 */
[----:B------:R-:W-:Y:S05]  /*2ee0*/  @!P0 BRA `(.L_x_59) ;  /* 0x00000000008c8947 */ /* 0x000fea0003800000 */
[----:B------:R-:W-:-:S05]  /*2ef0*/  UMOV UR7, 0x10 ;  /* 0x0000001000077882 */ /* 0x000fca0000000000 */
[----:B------:R-:W-:Y:S04]  /*2f00*/  DEPBAR.LE SB1, 0x36 ;  /* 0x00009d800000791a */ /* 0x000fe80000000000 */
[----:B------:R-:W1:Y:S02]  /*2f10*/  UTCATOMSWS.2CTA.FIND_AND_SET.ALIGN UP1, UR7, UR7 ;  /* 0x00000007000775e3 */ /* 0x000e640008220800 */
[----:B-1----:R-:W-:Y:S01]  /*2f20*/  MOV R11, UR7 ;  /* 0x00000007000b7c02 */ /* 0x002fe20008000f00 */
[----:B------:R-:W-:Y:S06]  /*2f30*/  BRA.U UP1, `(.L_x_60) ;  /* 0x0000000101187547 */ /* 0x000fec000b800000 */
.L_x_61:
[----:B------:R-:W-:Y:S05]  /*2f40*/  NANOSLEEP 0x64 ;  /* 0x000000640000795d */ /* 0x000fea0003800000 */
[----:B------:R-:W-:-:S05]  /*2f50*/  UMOV UR7, 0x10 ;  /* 0x0000001000077882 */ /* 0x000fca0000000000 */
[----:B------:R-:W-:Y:S04]  /*2f60*/  DEPBAR.LE SB1, 0x36 ;  /* 0x00009d800000791a */ /* 0x000fe80000000000 */
[----:B------:R-:W1:Y:S02]  /*2f70*/  UTCATOMSWS.2CTA.FIND_AND_SET.ALIGN UP1, UR7, UR7 ;  /* 0x00000007000775e3 */ /* 0x000e640008220800 */
[----:B-1----:R-:W-:Y:S01]  /*2f80*/  MOV R11, UR7 ;  /* 0x00000007000b7c02 */ /* 0x002fe20008000f00 */
[----:B------:R-:W-:Y:S05]  /*2f90*/  BRA.U !UP1, `(.L_x_61) ;  /* 0xfffffffd09e87547 */ /* 0x000fea000b83ffff */
.L_x_60:
[----:B------:R-:W1:Y:S01]  /*2fa0*/  LDS R5, [UR6+0x10] ;  /* 0x00001006ff057984 */ /* 0x000e620008000800 */
[----:B------:R-:W-:Y:S01]  /*2fb0*/  IMAD.U32 R3, RZ, RZ, UR37 ;  /* 0x00000025ff037e24 */ /* 0x000fe2000f8e00ff */
[----:B------:R-:W-:-:S03]  /*2fc0*/  MOV R2, UR4 ;  /* 0x0000000400027c02 */ /* 0x000fc60008000f00 */
[----:B------:R-:W-:Y:S01]  /*2fd0*/  VIADD R3, R3, 0x120 ;  /* 0x0000012003037836 */ /* 0x000fe20000000000 */
[----:B-1----:R-:W-:-:S04]  /*2fe0*/  SHF.L.U32 R5, R5, 0x1f, RZ ;  /* 0x0000001f05057819 */ /* 0x002fc800000006ff */
[----:B------:R-:W1:Y:S02]  /*2ff0*/  SYNCS.PHASECHK.TRANS64.TRYWAIT P0, [UR6+0x8], R5 ;  /* 0x00000805ff0075a7 */ /* 0x000e640008001106 */
[----:B-1----:R-:W-:Y:S05]  /*3000*/  @P0 BRA `(.L_x_62) ;  /* 0x0000000000080947 */ /* 0x002fea0003800000 */
[----:B------:R-:W1:Y:S02]  /*3010*/  SYNCS.PHASECHK.TRANS64.TRYWAIT P0, [UR6+0x8], R5 ;  /* 0x00000805ff0075a7 */ /* 0x000e640008001106 */
[----:B-1----:R-:W-:Y:S05]  /*3020*/  @!P0 BRA `(.L_x_63) ;  /* 0x0000004400808947 */ /* 0x002fea0003800000 */
.L_x_62:
[----:B-1----:R-:W-:Y:S01]  /*3030*/  HFMA2 R4, -RZ, RZ, 0, 5.9604644775390625e-08 ;  /* 0x00000001ff047431 */ /* 0x002fe200000001ff */
[----:B------:R-:W-:Y:S01]  /*3040*/  UPRMT UR7, UR4, 0x654, UR8 ;  /* 0x0000065404077896 */ /* 0x000fe20008000008 */
[----:B------:R-:W-:Y:S01]  /*3050*/  IMAD.MOV.U32 R6, RZ, RZ, 0xffff ;  /* 0x0000ffffff067424 */ /* 0x000fe200078e00ff */
[----:B------:R-:W-:Y:S01]  /*3060*/  PRMT R2, R2, 0x654, R3 ;  /* 0x0000065402027816 */ /* 0x000fe20000000003 */
[----:B------:R-:W-:Y:S02]  /*3070*/  IMAD.MOV.U32 R5, RZ, RZ, 0x4 ;  /* 0x00000004ff057424 */ /* 0x000fe400078e00ff */
[----:B------:R-:W-:Y:S01]  /*3080*/  IMAD.SHL.U32 R9, R11, 0x20, RZ ;  /* 0x000000200b097824 */ /* 0x000fe200078e00ff */
[----:B------:R-:W-:Y:S02]  /*3090*/  MOV R3, UR7 ;  /* 0x0000000700037c02 */ /* 0x000fe40008000f00 */
[-C--:B------:R-:W-:Y:S01]  /*30a0*/  SHF.L.U32 R7, R6, R11.reuse, RZ ;  /* 0x0000000b06077219 */ /* 0x080fe200000006ff */
[----:B------:R1:W-:Y:S01]  /*30b0*/  SYNCS.ARRIVE.TRANS64.RED RZ, [UR7], R5 ;  /* 0x00000005ffff79a7 */ /* 0x0003e20008000407 */
[----:B------:R-:W-:Y:S01]  /*30c0*/  SHF.L.U32 R6, R4, R11, RZ ;  /* 0x0000000b04067219 */ /* 0x000fe200000006ff */
[----:B------:R1:W-:Y:S04]  /*30d0*/  STS [UR37+0x120], R9 ;  /* 0x00012009ff007988 */ /* 0x0003e80008000825 */
[----:B------:R1:W-:Y:S04]  /*30e0*/  STAS [R2.64], R11 ;  /* 0x0000000b02007dbd */ /* 0x0003e8000c0008ff */
[----:B------:R1:W-:Y:S04]  /*30f0*/  ATOMS.OR RZ, [UR6+0x14], R7 ;  /* 0x00001407ffff798c */ /* 0x0003e8000b000006 */
[----:B------:R1:W-:Y:S04]  /*3100*/  ATOMS.OR RZ, [UR6+0x18], R6 ;  /* 0x00001806ffff798c */ /* 0x0003e8000b000006 */
[----:B------:R1:W-:Y:S02]  /*3110*/  ATOMS.XOR RZ, [UR6+0x10], R4 ;  /* 0x00001004ffff798c */ /* 0x0003e4000b800006 */
.L_x_59:
[----:B------:R-:W-:Y:S05]  /*3120*/  BSYNC B0 ;  /* 0x0000000000007941 */ /* 0x000fea0003800000 */
.L_x_58:
[----:B------:R-:W-:Y:S05]  /*3130*/  BRA.U UP0, `(.L_x_64) ;  /* 0x00000001006c7547 */ /* 0x000fea000b800000 */
[----:B------:R-:W-:-:S03]  /*3140*/  UMOV UR7, 0xffffffff ;  /* 0xffffffff00077882 */ /* 0x000fc60000000000 */
[----:B------:R-:W-:Y:S05]  /*3150*/  BRA.DIV UR7, `(.L_x_65) ;  /* 0x00000046074c7947 */ /* 0x000fea000b800000 */
[----:B------:R-:W-:-:S13]  /*3160*/  ELECT P6, URZ, PT ;  /* 0x0000000000ff782f */ /* 0x000fda00038c0000 */
.L_x_133:
[----:B------:R-:W-:Y:S05]  /*3170*/  @!P6 BRA `(.L_x_64) ;  /* 0x00000000005ce947 */ /* 0x000fea0003800000 */
[----:B-1----:R-:W1:Y:S02]  /*3180*/  LDS R3, [UR6+0x10] ;  /* 0x00001006ff037984 */ /* 0x002e640008000800 */
[----:B-1----:R-:W-:-:S04]  /*3190*/  SHF.L.U32 R3, R3, 0x1f, RZ ;  /* 0x0000001f03037819 */ /* 0x002fc800000006ff */
[----:B------:R-:W1:Y:S02]  /*31a0*/  SYNCS.PHASECHK.TRANS64.TRYWAIT P0, [UR6+0x8], R3 ;  /* 0x00000803ff0075a7 */ /* 0x000e640008001106 */
[----:B-1----:R-:W-:Y:S05]  /*31b0*/  @P0 BRA `(.L_x_66) ;  /* 0x0000000000080947 */ /* 0x002fea0003800000 */
[----:B------:R-:W1:Y:S02]  /*31c0*/  SYNCS.PHASECHK.TRANS64.TRYWAIT P0, [UR6+0x8], R3 ;  /* 0x00000803ff0075a7 */ /* 0x000e640008001106 */
[----:B-1----:R-:W-:Y:S05]  /*31d0*/  @!P0 BRA `(.L_x_67) ;  /* 0x00000044004c8947 */ /* 0x002fea0003800000 */
.L_x_66:
[----:B------:R-:W2:Y:S01]  /*31e0*/  LDS R5, [UR37+0x120] ;  /* 0x00012025ff057984 */ /* 0x000ea20008000800 */
[----:B-1----:R-:W-:Y:S02]  /*31f0*/  HFMA2 R2, -RZ, RZ, 0, 5.9604644775390625e-08 ;  /* 0x00000001ff027431 */ /* 0x002fe400000001ff */
[----:B------:R-:W-:Y:S01]  /*3200*/  IMAD.MOV.U32 R3, RZ, RZ, 0xffff ;  /* 0x0000ffffff037424 */ /* 0x000fe200078e00ff */
[----:B------:R-:W-:Y:S01]  /*3210*/  UPRMT UR7, UR4, 0x654, UR8 ;  /* 0x0000065404077896 */ /* 0x000fe20008000008 */
[----:B--2---:R-:W-:-:S03]  /*3220*/  IMAD.SHL.U32 R4, R5, 0x20, RZ ;  /* 0x0000002005047824 */ /* 0x004fc600078e00ff */
[-C--:B------:R-:W-:Y:S02]  /*3230*/  SHF.L.U32 R3, R3, R5.reuse, RZ ;  /* 0x0000000503037219 */ /* 0x080fe400000006ff */
[----:B------:R-:W-:Y:S01]  /*3240*/  SHF.L.U32 R5, R2, R5, RZ ;  /* 0x0000000502057219 */ /* 0x000fe200000006ff */
[----:B------:R2:W-:Y:S04]  /*3250*/  STS [UR37+0x120], R4 ;  /* 0x00012004ff007988 */ /* 0x0005e80008000825 */
[----:B------:R2:W-:Y:S04]  /*3260*/  ATOMS.OR RZ, [UR6+0x14], R3 ;  /* 0x00001403ffff798c */ /* 0x0005e8000b000006 */
[----:B------:R2:W-:Y:S01]  /*3270*/  ATOMS.OR RZ, [UR6+0x18], R5 ;  /* 0x00001805ffff798c */ /* 0x0005e2000b000006 */
[----:B------:R-:W-:Y:S03]  /*3280*/  SYNCS.ARRIVE.TRANS64.RED.A1T0 RZ, [UR7], RZ ;  /* 0x000000ffffff79a7 */ /* 0x000fe60008100407 */
[----:B------:R2:W-:Y:S01]  /*3290*/  ATOMS.XOR RZ, [UR6+0x10], R2 ;  /* 0x00001002ffff798c */ /* 0x0005e2000b800006 */
[----:B------:R-:W-:Y:S05]  /*32a0*/  BRA `(.L_x_64) ;  /* 0x0000000000107947 */ /* 0x000fea0003800000 */
.L_x_57:
[----:B------:R-:W-:-:S05]  /*32b0*/  MOV R2, 0xffffffff ;  /* 0xffffffff00027802 */ /* 0x000fca0000000f00 */
[----:B------:R1:W-:Y:S02]  /*32c0*/  STS [UR37+0x120], R2 ;  /* 0x00012002ff007988 */ /* 0x0003e40008000825 */
[----:B-1----:R-:W-:Y:S02]  /*32d0*/  MOV R2, 0x32f0 ;  /* 0x000032f000027802 */ /* 0x002fe40000000f00 */
[----:B-----5:R-:W-:Y:S05]  /*32e0*/  CALL.REL.NOINC `($__internal_1_$__cuda_sm10x_tcgen05_guardrail_trap_phase_invalid_during_alloc) ;  /* 0x0000004800547944 */ /* 0x020fea0003c00000 */
.L_x_64:
[----:B------:R-:W-:Y:S05]  /*32f0*/  WARPSYNC.ALL ;  /* 0x0000000000007948 */ /* 0x000fea0003800000 */
[----:B------:R-:W3:Y:S01]  /*3300*/  S2UR UR8, SR_CgaCtaId ;  /* 0x00000000000879c3 */ /* 0x000ee20000008800 */
[----:B------:R-:W-:Y:S01]  /*3310*/  UMOV UR6, 0x400 ;  /* 0x0000040000067882 */ /* 0x000fe20000000000 */
[----:B------:R-:W-:-:S06]  /*3320*/  NOP ;  /* 0x0000000000007918 */ /* 0x000fcc0000000000 */
[----:B------:R-:W-:Y:S06]  /*3330*/  BAR.ARV 0x6, 0xa0 ;  /* 0x0182800000007b1d */ /* 0x000fec0000002000 */
[----:B------:R-:W-:Y:S01]  /*3340*/  LOP3.LUT R0, R0, 0xffff, RZ, 0xc0, !PT ;  /* 0x0000ffff00007812 */ /* 0x000fe200078ec0ff */
[----:B-1----:R-:W-:Y:S01]  /*3350*/  IMAD.MOV.U32 R9, RZ, RZ, 0x1 ;  /* 0x00000001ff097424 */ /* 0x002fe200078e00ff */
[----:B------:R-:W-:Y:S01]  /*3360*/  LOP3.LUT R8, R8, 0xffff, RZ, 0xc0, !PT ;  /* 0x0000ffff08087812 */ /* 0x000fe200078ec0ff */
[----:B------:R-:W-:Y:S01]  /*3370*/  UMOV UR22, URZ ;  /* 0x000000ff00167c82 */ /* 0x000fe20008000000 */
[----:B------:R-:W-:Y:S01]  /*3380*/  R2UR UR12, R0 ;  /* 0x00000000000c72ca */ /* 0x000fe200000e0000 */
[----:B------:R-:W-:Y:S01]  /*3390*/  UMOV UR21, URZ ;  /* 0x000000ff00157c82 */ /* 0x000fe20008000000 */
[----:B------:R-:W-:Y:S01]  /*33a0*/  R2UR UR13, R8 ;  /* 0x00000000080d72ca */ /* 0x000fe200000e0000 */
[----:B------:R-:W-:Y:S01]  /*33b0*/  IMAD.MOV.U32 R8, RZ, RZ, RZ ;  /* 0x000000ffff087224 */ /* 0x000fe200078e00ff */
[----:B------:R-:W-:Y:S01]  /*33c0*/  UMOV UR20, URZ ;  /* 0x000000ff00147c82 */ /* 0x000fe20008000000 */
[----:B------:R-:W-:-:S02]  /*33d0*/  UISETP.NE.AND UP2, UPT, UR5, URZ, UPT ;  /* 0x000000ff0500728c */ /* 0x000fc4000bf45270 */
[----:B---3--:R-:W-:Y:S01]  /*33e0*/  ULEA UR8, UR8, UR6, 0x18 ;  /* 0x0000000608087291 */ /* 0x008fe2000f8ec0ff */
[----:B------:R-:W1:Y:S03]  /*33f0*/  LDCU UR6, c[0x0][0x38c] ;  /* 0x00007180ff0677ac */ /* 0x000e660008000800 */
[----:B------:R-:W-:Y:S02]  /*3400*/  UIADD3 UR14, UPT, UPT, UR8, 0x4400, URZ ;  /* 0x00004400080e7890 */ /* 0x000fe4000fffe0ff */
[----:B------:R-:W-:-:S03]  /*3410*/  UIADD3 UR15, UPT, UPT, UR8, 0xe400, URZ ;  /* 0x0000e400080f7890 */ /* 0x000fc6000fffe0ff */
[----:B--2---:R-:W2:Y:S01]  /*3420*/  LDS R2, [UR8+0x120] ;  /* 0x00012008ff027984 */ /* 0x004ea20008000800 */
[----:B------:R-:W-:Y:S02]  /*3430*/  USHF.R.U32.HI UR14, URZ, 0x4, UR14 ;  /* 0x00000004ff0e7899 */ /* 0x000fe4000801160e */
[----:B------:R-:W-:Y:S02]  /*3440*/  USHF.R.U32.HI UR15, URZ, 0x4, UR15 ;  /* 0x00000004ff0f7899 */ /* 0x000fe4000801160f */
[----:B------:R-:W-:Y:S02]  /*3450*/  ULOP3.LUT UR14, UR14, 0x3fff, URZ, 0xc0, !UPT ;  /* 0x00003fff0e0e7892 */ /* 0x000fe4000f8ec0ff */
[----:B------:R-:W-:Y:S02]  /*3460*/  ULOP3.LUT UR15, UR15, 0x3fff, URZ, 0xc0, !UPT ;  /* 0x00003fff0f0f7892 */ /* 0x000fe4000f8ec0ff */
[----:B------:R-:W-:Y:S02]  /*3470*/  ULOP3.LUT UR14, UR14, 0x10000, URZ, 0xfc, !UPT ;  /* 0x000100000e0e7892 */ /* 0x000fe4000f8efcff */
[----:B-1----:R-:W-:-:S02]  /*3480*/  UIADD3 UR6, UPT, UPT, UR6, 0x3f, URZ ;  /* 0x0000003f06067890 */ /* 0x002fc4000fffe0ff */
[----:B------:R-:W-:Y:S02]  /*3490*/  ULOP3.LUT UR15, UR15, 0x10000, URZ, 0xfc, !UPT ;  /* 0x000100000f0f7892 */ /* 0x000fe4000f8efcff */
[----:B------:R-:W-:Y:S01]  /*34a0*/  USHF.R.S32.HI UR7, URZ, 0x1f, UR6 ;  /* 0x0000001fff077899 */ /* 0x000fe20008011406 */
[----:B------:R-:W-:Y:S01]  /*34b0*/  UMOV UR28, 0x0 ;  /* 0x00000000001c7882 */ /* 0x000fe20000000000 */
[----:B------:R-:W-:Y:S02]  /*34c0*/  UMOV UR29, 0x101004a0 ;  /* 0x101004a0001d7882 */ /* 0x000fe40000000000 */
[----:B------:R-:W-:Y:S01]  /*34d0*/  ULEA.HI UR7, UR7, UR6, URZ, 0x6 ;  /* 0x0000000607077291 */ /* 0x000fe2000f8f30ff */
[----:B------:R-:W-:Y:S01]  /*34e0*/  UMOV UR26, 0x0 ;  /* 0x00000000001a7882 */ /* 0x000fe20000000000 */
[----:B------:R-:W-:Y:S02]  /*34f0*/  UMOV UR27, 0x101004a0 ;  /* 0x101004a0001b7882 */ /* 0x000fe40000000000 */
[----:B------:R-:W-:-:S04]  /*3500*/  USHF.R.S32.HI UR7, URZ, 0x6, UR7 ;  /* 0x00000006ff077899 */ /* 0x000fc80008011407 */
[----:B------:R-:W-:-:S04]  /*3510*/  UISETP.LT.AND UP0, UPT, UR7, 0x1, UPT ;  /* 0x000000010700788c */ /* 0x000fc8000bf01270 */
[----:B------:R-:W-:Y:S01]  /*3520*/  USEL UR23, UR7, 0x1, !UP0 ;  /* 0x0000000107177887 */ /* 0x000fe2000c000000 */
[----:B--2---:R-:W-:Y:S02]  /*3530*/  R2UR UR24, R2 ;  /* 0x00000000021872ca */ /* 0x004fe400000e0000 */
[----:B------:R-:W-:-:S13]  /*3540*/  CS2R R2, SRZ ;  /* 0x0000000000027805 */ /* 0x000fda000001ff00 */
.L_x_75:
[C---:B------:R-:W-:Y:S02]  /*3550*/  LEA R0, R8.reuse, UR8, 0x3 ;  /* 0x0000000808007c11 */ /* 0x040fe4000f8e18ff */
[----:B------:R-:W-:Y:S02]  /*3560*/  SHF.L.U32 R5, R3, 0x1f, RZ ;  /* 0x0000001f03057819 */ /* 0x000fe400000006ff */
[----:B------:R-:W-:Y:S02]  /*3570*/  LEA R4, R8, UR8, 0x4 ;  /* 0x0000000808047c11 */ /* 0x000fe4000f8e20ff */
[----:B------:R-:W1:Y:S02]  /*3580*/  SYNCS.PHASECHK.TRANS64.TRYWAIT P0, [R0+URZ+0x70], R5 ;  /* 0x00007005000075a7 */ /* 0x000e6400080011ff */
[----:B-1-34-:R-:W-:Y:S05]  /*3590*/  @!P0 BRA `(.L_x_68) ;  /* 0x0000004000748947 */ /* 0x01afea0003800000 */
.L_x_134:
[----:B-1----:R-:W1:Y:S01]  /*35a0*/  LDS.128 R4, [R4+0x100] ;  /* 0x0001000004047984 */ /* 0x002e620000000c00 */
[----:B------:R-:W-:Y:S02]  /*35b0*/  VIADD R0, R0, 0x80 ;  /* 0x0000008000007836 */ /* 0x000fe40000000000 */
[----:B------:R-:W-:Y:S01]  /*35c0*/  VIADD R8, R8, 0x1 ;  /* 0x0000000108087836 */ /* 0x000fe20000000000 */
[----:B------:R-:W-:Y:S01]  /*35d0*/  @!PT LDS RZ, [RZ] ;  /* 0x00000000fffff984 */ /* 0x000fe20000000800 */
[----:B------:R-:W-:Y:S01]  /*35e0*/  @!PT LDS RZ, [RZ] ;  /* 0x00000000fffff984 */ /* 0x000fe20000000800 */
[----:B------:R-:W-:Y:S01]  /*35f0*/  @!PT LDS RZ, [RZ] ;  /* 0x00000000fffff984 */ /* 0x000fe20000000800 */
[----:B------:R-:W-:Y:S01]  /*3600*/  @!PT LDS RZ, [RZ] ;  /* 0x00000000fffff984 */ /* 0x000fe20000000800 */
[----:B------:R2:W-:Y:S06]  /*3610*/  MEMBAR.ALL.CTA ;  /* 0x0000000000007992 */ /* 0x0005ec0000008000 */
[----:B--2---:R-:W2:Y:S01]  /*3620*/  FENCE.VIEW.ASYNC.S ;  /* 0x00000000000073c6 */ /* 0x004ea20000000000 */
[----:B------:R-:W-:-:S04]  /*3630*/  PRMT R0, RZ, 0x654, R0 ;  /* 0x00000654ff007816 */ /* 0x000fc80000000000 */
[----:B--2---:R2:W-:Y:S01]  /*3640*/  SYNCS.ARRIVE.TRANS64.RED.A1T0 RZ, [R0+URZ], RZ ;  /* 0x000000ff00ff79a7 */ /* 0x0045e200081004ff */
[----:B-1----:R-:W-:Y:S01]  /*3650*/  LOP3.LUT P1, RZ, R6, 0x1, RZ, 0xc0, !PT ;  /* 0x0000000106ff7812 */ /* 0x002fe2000782c0ff */
[----:B--2---:R-:W-:-:S12]  /*3660*/  BRA.U UP2, `(.L_x_69) ;  /* 0x0000000102e07547 */ /* 0x004fd8000b800000 */
[----:B------:R-:W1:Y:S01]  /*3670*/  LDCU UR6, c[0x0][0x38c] ;  /* 0x00007180ff0677ac */ /* 0x000e620008000800 */
[----:B------:R-:W-:Y:S02]  /*3680*/  PLOP3.LUT P2, PT, PT, PT, PT, 0x80, 0x8 ;  /* 0x000000000008781c */ /* 0x000fe40003f4f070 */
[----:B------:R-:W-:Y:S01]  /*3690*/  SHF.L.U32 R5, R9, 0x1f, RZ ;  /* 0x0000001f09057819 */ /* 0x000fe200000006ff */
[----:B------:R-:W-:Y:S02]  /*36a0*/  ULEA UR10, UR22, UR8, 0x3 ;  /* 0x00000008160a7291 */ /* 0x000fe4000f8e18ff */
[----:B------:R-:W-:Y:S02]  /*36b0*/  ULEA UR11, UR22, UR24, 0x6 ;  /* 0x00000018160b7291 */ /* 0x000fe4000f8e30ff */
[----:B-1----:R-:W-:-:S06]  /*36c0*/  UISETP.GE.AND UP0, UPT, UR6, 0x1, UPT ;  /* 0x000000010600788c */ /* 0x002fcc000bf06270 */
[----:B------:R-:W-:-:S05]  /*36d0*/  PLOP3.LUT P0, PT, PT, PT, UP0, 0x80, 0x8 ;  /* 0x000000000008781c */ /* 0x000fca0003f0f008 */
[----:B------:R-:W-:-:S08]  /*36e0*/  @UP0 ULEA UR6, UR21, UR8, 0x3 ;  /* 0x0000000815060291 */ /* 0x000fd0000f8e18ff */
[----:B------:R-:W-:-:S04]  /*36f0*/  @P0 SHF.L.U32 R0, R2, 0x1f, RZ ;  /* 0x0000001f02000819 */ /* 0x000fc800000006ff */
[----:B------:R1:W2:Y:S01]  /*3700*/  @P0 SYNCS.PHASECHK.TRANS64.TRYWAIT P2, [UR6], R0 ;  /* 0x00000000ff0005a7 */ /* 0x0002a20008041106 */
[----:B------:R-:W3:Y:S02]  /*3710*/  SYNCS.PHASECHK.TRANS64.TRYWAIT P0, [UR10+0xb0], R5 ;  /* 0x0000b005ff0075a7 */ /* 0x000ee4000800110a */
[----:B-123--:R-:W-:Y:S05]  /*3720*/  @!P0 BRA `(.L_x_70) ;  /* 0x0000004000248947 */ /* 0x00efea0003800000 */
.L_x_136:
[----:B------:R-:W-:Y:S01]  /*3730*/  UMOV UR19, UR20 ;  /* 0x0000001400137c82 */ /* 0x000fe20008000000 */
[----:B------:R-:W-:Y:S05]  /*3740*/  BRA.U !UP0, `(.L_x_71) ;  /* 0x0000000108987547 */ /* 0x000fea000b800000 */
[----:B------:R-:W-:Y:S02]  /*3750*/  UIADD3 UR19, UPT, UPT, UR23, UR20, URZ ;  /* 0x0000001417137290 */ /* 0x000fe4000fffe0ff */
[----:B------:R-:W-:Y:S01]  /*3760*/  UPLOP3.LUT UP3, UPT, UPT, UPT, UPT, 0x40, 0x4 ;  /* 0x000000000004789c */ /* 0x000fe20003f6e870 */
[----:B------:R-:W-:Y:S01]  /*3770*/  UMOV UR18, UR7 ;  /* 0x0000000700127c82 */ /* 0x000fe20008000000 */
[----:B------:R-:W-:-:S09]  /*3780*/  UMOV UR17, UR21 ;  /* 0x0000001500117c82 */ /* 0x000fd20008000000 */
.L_x_74:
[----:B--2---:R-:W-:Y:S01]  /*3790*/  ULEA UR9, UR17, UR8, 0x3 ;  /* 0x0000000811097291 */ /* 0x004fe2000f8e18ff */
[----:B---3--:R-:W-:Y:S11]  /*37a0*/  @P2 BRA `(.L_x_72) ;  /* 0x00000000000c2947 */ /* 0x008ff60003800000 */
[----:B-1----:R-:W-:Y:S04]  /*37b0*/  SHF.L.U32 R5, R2, 0x1f, RZ ;  /* 0x0000001f02057819 */ /* 0x002fe800000006ff */
[----:B------:R-:W1:Y:S02]  /*37c0*/  SYNCS.PHASECHK.TRANS64.TRYWAIT P0, [UR9], R5 ;  /* 0x00000005ff0075a7 */ /* 0x000e640008001109 */
[----:B-1----:R-:W-:Y:S05]  /*37d0*/  @!P0 BRA `(.L_x_73) ;  /* 0x0000004000108947 */ /* 0x002fea0003800000 */
.L_x_72:
[----:B------:R-:W-:Y:S01]  /*37e0*/  UISETP.NE.AND UP0, UPT, UR18, 0x1, UPT ;  /* 0x000000011200788c */ /* 0x000fe2000bf05270 */
[----:B------:R-:W-:Y:S01]  /*37f0*/  PLOP3.LUT P2, PT, PT, PT, PT, 0x80, 0x8 ;  /* 0x000000000008781c */ /* 0x000fe20003f4f070 */
[----:B------:R-:W-:Y:S02]  /*3800*/  UIADD3 UR21, UPT, UPT, UR17, 0x1, URZ ;  /* 0x0000000111157890 */ /* 0x000fe4000fffe0ff */
[----:B------:R-:W-:Y:S02]  /*3810*/  ULEA UR30, UR17, UR15, 0x7 ;  /* 0x0000000f111e7291 */ /* 0x000fe4000f8e38ff */
[----:B------:R-:W-:Y:S01]  /*3820*/  UISETP.NE.AND UP1, UPT, UR21, 0x5, UPT ;  /* 0x000000051500788c */ /* 0x000fe2000bf25270 */
[----:B------:R-:W-:Y:S01]  /*3830*/  PLOP3.LUT P0, PT, PT, PT, UP0, 0x80, 0x8 ;  /* 0x000000000008781c */ /* 0x000fe20003f0f008 */
[----:B------:R-:W-:Y:S02]  /*3840*/  ULEA UR32, UR17, UR14, 0x9 ;  /* 0x0000000e11207291 */ /* 0x000fe4000f8e48ff */
[----:B------:R-:W-:Y:S02]  /*3850*/  USEL UR16, URZ, 0x1, UP1 ;  /* 0x00000001ff107887 */ /* 0x000fe40008800000 */
[----:B------:R-:W-:Y:S02]  /*3860*/  USEL UR21, UR21, URZ, UP1 ;  /* 0x000000ff15157287 */ /* 0x000fe40008800000 */
[----:B------:R-:W-:Y:S02]  /*3870*/  UIADD3 UR36, UPT, UPT, UR30, 0x2, URZ ;  /* 0x000000021e247890 */ /* 0x000fe4000fffe0ff */
[----:B------:R-:W-:Y:S01]  /*3880*/  @UP0 ULEA UR6, UR21, UR8, 0x3 ;  /* 0x0000000815060291 */ /* 0x000fe2000f8e18ff */
[----:B------:R-:W-:Y:S01]  /*3890*/  LOP3.LUT R2, R2, UR16, RZ, 0x3c, !PT ;  /* 0x0000001002027c12 */ /* 0x000fe2000f8e3cff */
[----:B------:R-:W-:Y:S02]  /*38a0*/  UIADD3 UR34, UPT, UPT, UR32, 0x2, URZ ;  /* 0x0000000220227890 */ /* 0x000fe4000fffe0ff */
[----:B------:R-:W-:Y:S01]  /*38b0*/  UIADD3 UR9, UPT, UPT, UR9, 0x28, URZ ;  /* 0x0000002809097890 */ /* 0x000fe2000fffe0ff */
[----:B-1----:R-:W-:Y:S01]  /*38c0*/  @P0 SHF.L.U32 R0, R2, 0x1f, RZ ;  /* 0x0000001f02000819 */ /* 0x002fe200000006ff */
[----:B------:R-:W-:Y:S01]  /*38d0*/  UMOV UR31, 0x80004020 ;  /* 0x80004020001f7882 */ /* 0x000fe20000000000 */
[----:B------:R-:W-:Y:S01]  /*38e0*/  UMOV UR33, 0x80004020 ;  /* 0x8000402000217882 */ /* 0x000fe20000000000 */
[----:B------:R-:W-:Y:S01]  /*38f0*/  UMOV UR37, 0x80004020 ;  /* 0x8000402000257882 */ /* 0x000fe20000000000 */
[----:B------:R2:W3:Y:S01]  /*3900*/  @P0 SYNCS.PHASECHK.TRANS64.TRYWAIT P2, [UR6], R0 ;  /* 0x00000000ff0005a7 */ /* 0x0004e20008041106 */
[----:B------:R-:W-:Y:S01]  /*3910*/  UIADD3 UR20, UPT, UPT, UR20, 0x1, URZ ;  /* 0x0000000114147890 */ /* 0x000fe2000fffe0ff */
[----:B------:R2:W-:Y:S01]  /*3920*/  UTCIMMA.2CTA gdesc[UR32], gdesc[UR30], tmem[UR11], tmem[UR28], idesc[UR29], UP3 ;  /* 0x00ff1c1e200075ea */ /* 0x0005e20009a0010b */
[----:B------:R-:W-:Y:S02]  /*3930*/  UIADD3 UR18, UPT, UPT, UR18, -0x1, URZ ;  /* 0xffffffff12127890 */ /* 0x000fe4000fffe0ff */
[----:B------:R-:W-:Y:S02]  /*3940*/  UISETP.NE.AND UP0, UPT, UR20, UR19, UPT ;  /* 0x000000131400728c */ /* 0x000fe4000bf05270 */
[----:B------:R-:W-:Y:S01]  /*3950*/  UPLOP3.LUT UP3, UPT, UPT, UPT, UPT, 0x80, 0x8 ;  /* 0x000000000008789c */ /* 0x000fe20003f6f070 */
[----:B------:R-:W-:Y:S01]  /*3960*/  UMOV UR35, 0x80004020 ;  /* 0x8000402000237882 */ /* 0x000fe20000000000 */
[----:B------:R-:W-:Y:S01]  /*3970*/  UMOV UR17, UR21 ;  /* 0x0000001500117c82 */ /* 0x000fe20008000000 */
[----:B------:R2:W-:Y:S01]  /*3980*/  UTCIMMA.2CTA gdesc[UR34], gdesc[UR36], tmem[UR11], tmem[UR26], idesc[UR27], UPT ;  /* 0x00ff1a24220075ea */ /* 0x0005e2000ba0010b */
[----:B------:R2:W-:Y:S03]  /*3990*/  UTCBAR.2CTA.MULTICAST [UR9], URZ, UR13 ;  /* 0x000000ff090073e9 */ /* 0x0005e6000820080d */
[----:B------:R-:W-:Y:S05]  /*39a0*/  BRA.U UP0, `(.L_x_74) ;  /* 0xfffffffd00787547 */ /* 0x000fea000b83ffff */
.L_x_71:
[----:B------:R-:W-:Y:S01]  /*39b0*/  UIADD3 UR10, UPT, UPT, UR10, 0x90, URZ ;  /* 0x000000900a0a7890 */ /* 0x000fe2000fffe0ff */
[----:B------:R-:W-:-:S08]  /*39c0*/  UMOV UR20, UR19 ;  /* 0x0000001300147c82 */ /* 0x000fd00008000000 */
[----:B------:R4:W-:Y:S01]  /*39d0*/  UTCBAR.2CTA.MULTICAST [UR10], URZ, UR12 ;  /* 0x000000ff0a0073e9 */ /* 0x0009e2000820080c */
[----:B------:R-:W-:Y:S02]  /*39e0*/  NOP ;  /* 0x0000000000007918 */ /* 0x000fe40000000000 */
.L_x_69:
[----:B------:R-:W-:Y:S01]  /*39f0*/  UIADD3 UR22, UPT, UPT, UR22, 0x1, URZ ;  /* 0x0000000116167890 */ /* 0x000fe2000fffe0ff */
[----:B------:R-:W-:-:S03]  /*3a00*/  ISETP.NE.AND P0, PT, R8, 0x2, PT ;  /* 0x000000020800780c */ /* 0x000fc60003f05270 */
[----:B------:R-:W-:Y:S01]  /*3a10*/  UISETP.NE.AND UP0, UPT, UR22, 0x4, UPT ;  /* 0x000000041600788c */ /* 0x000fe2000bf05270 */
[----:B-12---:R-:W-:Y:S02]  /*3a20*/  SEL R0, RZ, 0x1, P0 ;  /* 0x00000001ff007807 */ /* 0x006fe40000000000 */
[----:B------:R-:W-:Y:S01]  /*3a30*/  SEL R8, R8, RZ, P0 ;  /* 0x000000ff08087207 */ /* 0x000fe20000000000 */
[----:B------:R-:W-:Y:S01]  /*3a40*/  USEL UR6, URZ, 0x1, UP0 ;  /* 0x00000001ff067887 */ /* 0x000fe20008000000 */
[----:B------:R-:W-:Y:S01]  /*3a50*/  LOP3.LUT R3, R3, R0, RZ, 0x3c, !PT ;  /* 0x0000000003037212 */ /* 0x000fe200078e3cff */
[----:B------:R-:W-:-:S04]  /*3a60*/  USEL UR22, UR22, URZ, UP0 ;  /* 0x000000ff16167287 */ /* 0x000fc80008000000 */
[----:B------:R-:W-:Y:S01]  /*3a70*/  LOP3.LUT R9, R9, UR6, RZ, 0x3c, !PT ;  /* 0x0000000609097c12 */ /* 0x000fe2000f8e3cff */
[----:B------:R-:W-:Y:S07]  /*3a80*/  @P1 BRA `(.L_x_75) ;  /* 0xfffffff800b01947 */ /* 0x000fee000383ffff */
[----:B------:R-:W1:Y:S01]  /*3a90*/  S2UR UR6, SR_CgaCtaId ;  /* 0x00000000000679c3 */ /* 0x000e620000008800 */
[----:B------:R-:W-:Y:S01]  /*3aa0*/  ELECT P0, URZ, PT ;  /* 0x0000000000ff782f */ /* 0x000fe20003800000 */
[----:B------:R-:W-:Y:S01]  /*3ab0*/  HFMA2 R0, -RZ, RZ, 0, 5.9604644775390625e-08 ;  /* 0x00000001ff007431 */ /* 0x000fe200000001ff */
[----:B------:R-:W-:-:S05]  /*3ac0*/  UMOV UR7, 0x40 ;  /* 0x0000004000077882 */ /* 0x000fca0000000000 */
[----:B------:R-:W-:Y:S01]  /*3ad0*/  UVIRTCOUNT.DEALLOC.SMPOOL 0x80 ;  /* 0x000000800000784c */ /* 0x000fe20000000000 */
[----:B------:R-:W-:Y:S02]  /*3ae0*/  UISETP.NE.AND UP0, UPT, UR5, URZ, UPT ;  /* 0x000000ff0500728c */ /* 0x000fe4000bf05270 */
[----:B-1----:R-:W-:-:S09]  /*3af0*/  ULEA UR6, UR6, UR7, 0x18 ;  /* 0x0000000706067291 */ /* 0x002fd2000f8ec0ff */
[----:B------:R1:W-:Y:S01]  /*3b00*/  @P0 STS.U8 [UR6+0x1c], R0 ;  /* 0x00001c00ff000988 */ /* 0x0003e20008000006 */
[----:B------:R-:W-:Y:S05]  /*3b10*/  BRA.U UP0, `(.L_x_76) ;  /* 0x0000000100a07547 */ /* 0x000fea000b800000 */
[----:B------:R-:W-:Y:S01]  /*3b20*/  UIADD3 UR5, UPT, UPT, UR8, 0xb0, URZ ;  /* 0x000000b008057890 */ /* 0x000fe2000fffe0ff */
[----:B------:R-:W-:-:S03]  /*3b30*/  SHF.L.U32 R3, R9, 0x1f, RZ ;  /* 0x0000001f09037819 */ /* 0x000fc600000006ff */
[----:B------:R-:W-:-:S09]  /*3b40*/  ULEA UR7, UR22, UR5, 0x3 ;  /* 0x0000000516077291 */ /* 0x000fd2000f8e18ff */
[----:B------:R-:W2:Y:S02]  /*3b50*/  SYNCS.PHASECHK.TRANS64.TRYWAIT P0, [UR7], R3 ;  /* 0x00000003ff0075a7 */ /* 0x000ea40008001107 */
[----:B--2---:R-:W-:Y:S05]  /*3b60*/  @!P0 BRA `(.L_x_77) ;  /* 0x0000003c00448947 */ /* 0x004fea0003800000 */
.L_x_139:
[----:B------:R-:W-:-:S04]  /*3b70*/  UIADD3 UR9, UPT, UPT, UR22, 0x1, URZ ;  /* 0x0000000116097890 */ /* 0x000fc8000fffe0ff */
[----:B------:R-:W-:-:S04]  /*3b80*/  UISETP.NE.AND UP1, UPT, UR9, 0x4, UPT ;  /* 0x000000040900788c */ /* 0x000fc8000bf25270 */
[----:B----4-:R-:W-:Y:S02]  /*3b90*/  USEL UR10, URZ, 0x1, UP1 ;  /* 0x00000001ff0a7887 */ /* 0x010fe40008800000 */
[----:B------:R-:W-:-:S04]  /*3ba0*/  USEL UR9, UR9, URZ, UP1 ;  /* 0x000000ff09097287 */ /* 0x000fc80008800000 */
[----:B------:R-:W-:Y:S01]  /*3bb0*/  ULEA UR7, UR9, UR5, 0x3 ;  /* 0x0000000509077291 */ /* 0x000fe2000f8e18ff */
[----:B------:R-:W-:-:S04]  /*3bc0*/  LOP3.LUT R2, R9, UR10, RZ, 0x3c, !PT ;  /* 0x0000000a09027c12 */ /* 0x000fc8000f8e3cff */
[----:B-1----:R-:W-:-:S04]  /*3bd0*/  SHF.L.U32 R3, R2, 0x1f, RZ ;  /* 0x0000001f02037819 */ /* 0x002fc800000006ff */
[----:B------:R-:W1:Y:S02]  /*3be0*/  SYNCS.PHASECHK.TRANS64.TRYWAIT P0, [UR7], R3 ;  /* 0x00000003ff0075a7 */ /* 0x000e640008001107 */
[----:B-1----:R-:W-:Y:S05]  /*3bf0*/  @!P0 BRA `(.L_x_78) ;  /* 0x0000003c00388947 */ /* 0x002fea0003800000 */
.L_x_141:
        /* <DEDUP_REMOVED lines=9> */
.L_x_143:
[----:B------:R-:W-:-:S04]  /*3c90*/  UIADD3 UR9, UPT, UPT, UR9, 0x1, URZ ;  /* 0x0000000109097890 */ /* 0x000fc8000fffe0ff */
[----:B------:R-:W-:-:S04]  /*3ca0*/  UISETP.NE.AND UP1, UPT, UR9, 0x4, UPT ;  /* 0x000000040900788c */ /* 0x000fc8000bf25270 */
[----:B------:R-:W-:Y:S02]  /*3cb0*/  USEL UR7, URZ, 0x1, UP1 ;  /* 0x00000001ff077887 */ /* 0x000fe40008800000 */
[----:B------:R-:W-:-:S04]  /*3cc0*/  USEL UR9, UR9, URZ, UP1 ;  /* 0x000000ff09097287 */ /* 0x000fc80008800000 */
[----:B------:R-:W-:Y:S01]  /*3cd0*/  ULEA UR9, UR9, UR5, 0x3 ;  /* 0x0000000509097291 */ /* 0x000fe2000f8e18ff */
[----:B-1----:R-:W-:-:S04]  /*3ce0*/  LOP3.LUT R3, R2, UR7, RZ, 0x3c, !PT ;  /* 0x0000000702037c12 */ /* 0x002fc8000f8e3cff */
[----:B------:R-:W-:Y:S01]  /*3cf0*/  SHF.L.U32 R3, R3, 0x1f, RZ ;  /* 0x0000001f03037819 */ /* 0x000fe200000006ff */
[----:B------:R-:W-:-:S04]  /*3d00*/  IMAD.U32 R0, RZ, RZ, UR9 ;  /* 0x00000009ff007e24 */ /* 0x000fc8000f8e00ff */
[----:B------:R1:W2:Y:S03]  /*3d10*/  SYNCS.PHASECHK.TRANS64.TRYWAIT P0, [R0+URZ], R3 ;  /* 0x00000003000075a7 */ /* 0x0002a600080011ff */
[----:B--2---:R-:W-:Y:S05]  /*3d20*/  @!P0 NANOSLEEP.SYNCS 0x989680 ;  /* 0x009896800000895d */ /* 0x004fea0003900000 */
[----:B------:R-:W2:Y:S02]  /*3d30*/  @!P0 SYNCS.PHASECHK.TRANS64 P0, [R0+URZ], R3 ;  /* 0x00000003000085a7 */ /* 0x000ea400080010ff */
[----:B--2---:R-:W-:Y:S05]  /*3d40*/  @P0 BRA `(.L_x_80) ;  /* 0x0000000000200947 */ /* 0x004fea0003800000 */
.L_x_81:
[----:B--2---:R2:W4:Y:S02]  /*3d50*/  SYNCS.PHASECHK.TRANS64.TRYWAIT P0, [R0+URZ], R3 ;  /* 0x00000003000075a7 */ /* 0x00452400080011ff */
[----:B----4-:R-:W-:Y:S05]  /*3d60*/  @!P0 NANOSLEEP.SYNCS 0x989680 ;  /* 0x009896800000895d */ /* 0x010fea0003900000 */
[----:B------:R-:W4:Y:S02]  /*3d70*/  @!P0 SYNCS.PHASECHK.TRANS64 P0, [R0+URZ], R3 ;  /* 0x00000003000085a7 */ /* 0x000f2400080010ff */
[----:B----4-:R-:W-:Y:S05]  /*3d80*/  @!P0 BRA `(.L_x_81) ;  /* 0xfffffffc00f08947 */ /* 0x010fea000383ffff */
[----:B------:R-:W-:Y:S05]  /*3d90*/  BRA `(.L_x_80) ;  /* 0x00000000000c7947 */ /* 0x000fea0003800000 */
.L_x_76:
[----:B------:R-:W-:-:S04]  /*3da0*/  UIADD3 UR5, UPT, UPT, UR8, 0xf0, URZ ;  /* 0x000000f008057890 */ /* 0x000fc8000fffe0ff */
[----:B------:R-:W-:-:S09]  /*3db0*/  UPRMT UR5, UR4, 0x654, UR5 ;  /* 0x0000065404057896 */ /* 0x000fd20008000005 */
[----:B------:R-:W-:Y:S03]  /*3dc0*/  SYNCS.ARRIVE.TRANS64.RED.A1T0 RZ, [UR5], RZ ;  /* 0x000000ffffff79a7 */ /* 0x000fe60008100405 */
.L_x_80:
[----:B-12---:R-:W-:Y:S01]  /*3dd0*/  SHF.L.U32 R3, RZ, 0x1f, RZ ;  /* 0x0000001fff037819 */ /* 0x006fe200000006ff */
[----:B------:R-:W-:Y:S01]  /*3de0*/  UIADD3 UR5, UPT, UPT, UR8, 0xf0, URZ ;  /* 0x000000f008057890 */ /* 0x000fe2000fffe0ff */
[----:B------:R-:W-:Y:S02]  /*3df0*/  PLOP3.LUT P0, PT, PT, PT, UP0, 0x80, 0x8 ;  /* 0x000000000008781c */ /* 0x000fe40003f0f008 */
[----:B------:R-:W1:Y:S02]  /*3e00*/  SYNCS.PHASECHK.TRANS64.TRYWAIT P1, [UR8+0xf0], R3 ;  /* 0x0000f003ff0075a7 */ /* 0x000e640008021108 */
[----:B-1----:R-:W-:Y:S09]  /*3e10*/  @!P1 BRA `(.L_x_82) ;  /* 0x0000003800e09947 */ /* 0x002ff20003800000 */
.L_x_145:
[----:B------:R-:W-:Y:S01]  /*3e20*/  @!UP0 UPRMT UR5, UR4, 0x654, UR5 ;  /* 0x0000065404058896 */ /* 0x000fe20008000005 */
[----:B------:R-:W-:Y:S02]  /*3e30*/  UMOV UR8, 0xffff ;  /* 0x0000ffff00087882 */ /* 0x000fe40000000000 */
[----:B------:R-:W-:-:S06]  /*3e40*/  UMOV UR4, 0x1 ;  /* 0x0000000100047882 */ /* 0x000fcc0000000000 */
[----:B------:R-:W-:Y:S01]  /*3e50*/  @!P0 SYNCS.ARRIVE.TRANS64.RED.A1T0 RZ, [UR5], RZ ;  /* 0x000000ffffff89a7 */ /* 0x000fe20008100405 */
[----:B------:R-:W-:Y:S01]  /*3e60*/  NOP ;  /* 0x0000000000007918 */ /* 0x000fe20000000000 */
[----:B-1----:R-:W1:Y:S01]  /*3e70*/  LDS R0, [UR6+0x14] ;  /* 0x00001406ff007984 */ /* 0x002e620008000800 */
[----:B------:R-:W-:-:S04]  /*3e80*/  ULOP3.LUT UR5, UR24, 0xffff, URZ, 0xc0, !UPT ;  /* 0x0000ffff18057892 */ /* 0x000fc8000f8ec0ff */
[----:B------:R-:W-:-:S04]  /*3e90*/  USHF.R.U32.HI UR5, URZ, 0x5, UR5 ;  /* 0x00000005ff057899 */ /* 0x000fc80008011605 */
[----:B------:R-:W-:Y:S02]  /*3ea0*/  USHF.L.U32 UR8, UR8, UR5, URZ ;  /* 0x0000000508087299 */ /* 0x000fe400080006ff */
[----:B------:R-:W-:-:S04]  /*3eb0*/  USHF.L.U32 UR4, UR4, UR5, URZ ;  /* 0x0000000504047299 */ /* 0x000fc800080006ff */
[----:B-1----:R-:W-:-:S04]  /*3ec0*/  LOP3.LUT R0, R0, UR8, RZ, 0xc0, !PT ;  /* 0x0000000800007c12 */ /* 0x002fc8000f8ec0ff */
[----:B------:R-:W-:-:S13]  /*3ed0*/  ISETP.NE.AND P0, PT, R0, UR8, PT ;  /* 0x0000000800007c0c */ /* 0x000fda000bf05270 */
[----:B------:R-:W-:Y:S05]  /*3ee0*/  @P0 BRA `(.L_x_83) ;  /* 0x0000000000580947 */ /* 0x000fea0003800000 */
[----:B------:R-:W1:Y:S02]  /*3ef0*/  LDS R0, [UR6+0x18] ;  /* 0x00001806ff007984 */ /* 0x000e640008000800 */
[----:B-1----:R-:W-:-:S04]  /*3f00*/  LOP3.LUT R0, R0, UR4, RZ, 0xc0, !PT ;  /* 0x0000000400007c12 */ /* 0x002fc8000f8ec0ff */
[----:B------:R-:W-:-:S13]  /*3f10*/  ISETP.NE.AND P0, PT, R0, UR4, PT ;  /* 0x0000000400007c0c */ /* 0x000fda000bf05270 */
[----:B------:R-:W-:Y:S05]  /*3f20*/  @P0 BRA `(.L_x_84) ;  /* 0x00000000003c0947 */ /* 0x000fea0003800000 */
[----:B------:R-:W1:Y:S01]  /*3f30*/  S2R R2, SR_LANEID ;  /* 0x0000000000027919 */ /* 0x000e620000000000 */
[----:B------:R-:W-:Y:S01]  /*3f40*/  ULOP3.LUT UR8, URZ, UR8, URZ, 0x33, !UPT ;  /* 0x00000008ff087292 */ /* 0x000fe2000f8e33ff */
[----:B------:R-:W-:Y:S01]  /*3f50*/  LOP3.LUT R4, RZ, UR4, RZ, 0x33, !PT ;  /* 0x00000004ff047c12 */ /* 0x000fe2000f8e33ff */
[----:B------:R-:W-:Y:S02]  /*3f60*/  VOTEU.ANY UR7, UPT, PT ;  /* 0x0000000000077886 */ /* 0x000fe400038e0100 */
[----:B------:R-:W-:Y:S01]  /*3f70*/  UFLO.U32 UR7, UR7 ;  /* 0x00000007000772bd */ /* 0x000fe200080e0000 */
[----:B------:R-:W2:Y:S01]  /*3f80*/  REDUX UR4, R4 ;  /* 0x00000000040473c4 */ /* 0x000ea20000000000 */
[----:B------:R-:W-:-:S06]  /*3f90*/  IMAD.U32 R0, RZ, RZ, UR8 ;  /* 0x00000008ff007e24 */ /* 0x000fcc000f8e00ff */
[----:B------:R1:W-:Y:S01]  /*3fa0*/  UTCATOMSWS.AND URZ, UR8 ;  /* 0x0000000800ff79e3 */ /* 0x0003e20008000000 */
[----:B------:R-:W3:Y:S01]  /*3fb0*/  REDUX UR5, R0 ;  /* 0x00000000000573c4 */ /* 0x000ee20000000000 */
[----:B-1----:R-:W-:Y:S01]  /*3fc0*/  ISETP.EQ.U32.AND P0, PT, R2, UR7, PT ;  /* 0x0000000702007c0c */ /* 0x002fe2000bf02070 */
[----:B--2---:R-:W-:Y:S01]  /*3fd0*/  IMAD.U32 R2, RZ, RZ, UR4 ;  /* 0x00000004ff027e24 */ /* 0x004fe2000f8e00ff */
[----:B---3--:R-:W-:-:S11]  /*3fe0*/  MOV R3, UR5 ;  /* 0x0000000500037c02 */ /* 0x008fd60008000f00 */
[----:B------:R1:W-:Y:S04]  /*3ff0*/  @P0 ATOMS.AND RZ, [UR6+0x14], R3 ;  /* 0x00001403ffff098c */ /* 0x0003e8000a800006 */
[----:B------:R1:W-:Y:S01]  /*4000*/  @P0 ATOMS.AND RZ, [UR6+0x18], R2 ;  /* 0x00001802ffff098c */ /* 0x0003e2000a800006 */
[----:B------:R-:W-:Y:S05]  /*4010*/  BRA `(.L_x_85) ;  /* 0x0000000000147947 */ /* 0x000fea0003800000 */
.L_x_84:
[----:B------:R-:W-:Y:S02]  /*4020*/  MOV R2, 0x4040 ;  /* 0x0000404000027802 */ /* 0x000fe40000000f00 */
[----:B---345:R-:W-:Y:S05]  /*4030*/  CALL.REL.NOINC `($__internal_0_$__cuda_sm10x_tcgen05_guardrail_trap_col_being_dealloced_not_returned_by_alloc) ;  /* 0x0000003800f47944 */ /* 0x038fea0003c00000 */
[----:B------:R-:W-:Y:S05]  /*4040*/  BRA `(.L_x_85) ;  /* 0x0000000000087947 */ /* 0x000fea0003800000 */
.L_x_83:
[----:B------:R-:W-:Y:S02]  /*4050*/  MOV R2, 0x4070 ;  /* 0x0000407000027802 */ /* 0x000fe40000000f00 */
[----:B---345:R-:W-:Y:S05]  /*4060*/  CALL.REL.NOINC `($__internal_2_$__cuda_sm10x_tcgen05_guardrail_trap_unallocated_columns_being_dealloced) ;  /* 0x0000003c00007944 */ /* 0x038fea0003c00000 */
.L_x_85:
[----:B------:R-:W-:Y:S01]  /*4070*/  NOP ;  /* 0x0000000000007918 */ /* 0x000fe20000000000 */
[----:B----4-:R-:W-:Y:S05]  /*4080*/  EXIT ;  /* 0x000000000000794d */ /* 0x010fea0003800000 */
.L_x_56:
[----:B------:R-:W-:-:S09]  /*4090*/  UISETP.NE.OR UP5, UPT, UR10, 0x3, !UP5 ;  /* 0x000000030a00788c */ /* 0x000fd2000efa5670 */
[----:B------:R-:W-:Y:S05]  /*40a0*/  BRA.U UP5, `(.L_x_86) ;  /* 0x0000000905c87547 */ /* 0x000fea000b800000 */
[----:B------:R-:W1:Y:S01]  /*40b0*/  LDC R0, c[0x0][0xb30] ;  /* 0x0002cc00ff007b82 */ /* 0x000e620000000800 */
[----:B------:R-:W2:Y:S01]  /*40c0*/  LDCU.64 UR8, c[0x0][0x888] ;  /* 0x00011100ff0877ac */ /* 0x000ea20008000a00 */
[----:B------:R-:W-:Y:S01]  /*40d0*/  IMAD.MOV.U32 R30, RZ, RZ, 0x1 ;  /* 0x00000001ff1e7424 */ /* 0x000fe200078e00ff */
[----:B------:R-:W-:Y:S01]  /*40e0*/  CS2R R28, SRZ ;  /* 0x00000000001c7805 */ /* 0x000fe2000001ff00 */
[----:B------:R-:W-:Y:S01]  /*40f0*/  IMAD.MOV.U32 R25, RZ, RZ, 0x2000 ;  /* 0x00002000ff197424 */ /* 0x000fe200078e00ff */
[----:B------:R-:W3:Y:S03]  /*4100*/  LDCU.64 UR4, c[0x0][0x890] ;  /* 0x00011200ff0477ac */ /* 0x000ee60008000a00 */
[----:B------:R-:W4:Y:S01]  /*4110*/  LDC R19, c[0x0][0x370] ;  /* 0x0000dc00ff137b82 */ /* 0x000f220000000800 */
[----:B------:R-:W-:Y:S01]  /*4120*/  UMOV UR6, 0x400 ;  /* 0x0000040000067882 */ /* 0x000fe20000000000 */
[----:B------:R-:W-:-:S02]  /*4130*/  UPLOP3.LUT UP1, UPT, UPT, UPT, UPT, 0x40, 0x4 ;  /* 0x000000000004789c */ /* 0x000fc40003f2e870 */
[----:B------:R-:W-:-:S04]  /*4140*/  ULEA UR6, UR37, UR6, 0x18 ;  /* 0x0000000625067291 */ /* 0x000fc8000f8ec0ff */
[----:B------:R-:W4:Y:S01]  /*4150*/  LDC R2, c[0x0][0xb0c] ;  /* 0x0002c300ff027b82 */ /* 0x000f220000000800 */
[----:B--2---:R-:W-:Y:S02]  /*4160*/  UISETP.NE.U32.AND UP2, UPT, UR8, URZ, UPT ;  /* 0x000000ff0800728c */ /* 0x004fe4000bf45070 */
[----:B------:R-:W-:Y:S02]  /*4170*/  UIADD3 UR8, UPT, UPT, UR6, 0x50, URZ ;  /* 0x0000005006087890 */ /* 0x000fe4000fffe0ff */
[----:B---3--:R-:W-:-:S03]  /*4180*/  UISETP.NE.U32.AND UP3, UPT, UR4, URZ, UPT ;  /* 0x000000ff0400728c */ /* 0x008fc6000bf65070 */
[----:B------:R-:W2:Y:S01]  /*4190*/  LDC R18, c[0x0][0xb20] ;  /* 0x0002c800ff127b82 */ /* 0x000ea20000000800 */
[----:B-1----:R-:W-:Y:S01]  /*41a0*/  ISETP.NE.AND P1, PT, R0, 0x1, PT ;  /* 0x000000010000780c */ /* 0x002fe20003f25270 */
[----:B------:R-:W-:Y:S02]  /*41b0*/  UISETP.NE.AND.EX UP2, UPT, UR9, URZ, UPT, UP2 ;  /* 0x000000ff0900728c */ /* 0x000fe4000bf45320 */
[----:B------:R-:W-:Y:S02]  /*41c0*/  UPRMT UR37, UR37, 0x654, UR8 ;  /* 0x0000065425257896 */ /* 0x000fe40008000008 */
[----:B------:R-:W-:Y:S02]  /*41d0*/  UISETP.NE.AND.EX UP3, UPT, UR5, URZ, UPT, UP3 ;  /* 0x000000ff0500728c */ /* 0x000fe4000bf65330 */
[----:B------:R-:W1:Y:S08]  /*41e0*/  LDC.64 R32, c[0x0][0x348] ;  /* 0x0000d200ff207b82 */ /* 0x000e700000000a00 */
[----:B------:R-:W3:Y:S08]  /*41f0*/  LDC.64 R16, c[0x0][0xb10] ;  /* 0x0002c400ff107b82 */ /* 0x000ef00000000a00 */
[----:B------:R-:W1:Y:S08]  /*4200*/  LDC.64 R6, c[0x0][0xb18] ;  /* 0x0002c600ff067b82 */ /* 0x000e700000000a00 */
[----:B------:R-:W1:Y:S08]  /*4210*/  LDC.64 R4, c[0x0][0xb28] ;  /* 0x0002ca00ff047b82 */ /* 0x000e700000000a00 */
[----:B--2-4-:R-:W1:Y:S02]  /*4220*/  LDC R24, c[0x0][0x374] ;  /* 0x0000dd00ff187b82 */ /* 0x014e640000000800 */
.L_x_94:
[C---:B------:R-:W-:Y:S02]  /*4230*/  LEA R0, R29.reuse, UR6, 0x3 ;  /* 0x000000061d007c11 */ /* 0x040fe4000f8e18ff */
[----:B------:R-:W-:Y:S02]  /*4240*/  SHF.L.U32 R3, R28, 0x1f, RZ ;  /* 0x0000001f1c037819 */ /* 0x000fe400000006ff */
[----:B------:R-:W-:Y:S02]  /*4250*/  LEA R20, R29, UR6, 0x4 ;  /* 0x000000061d147c11 */ /* 0x000fe4000f8e20ff */
[----:B--2---:R-:W2:Y:S02]  /*4260*/  SYNCS.PHASECHK.TRANS64.TRYWAIT P0, [R0+URZ+0x70], R3 ;  /* 0x00007003000075a7 */ /* 0x004ea400080011ff */
[----:B--2---:R-:W-:Y:S05]  /*4270*/  @!P0 BRA `(.L_x_87) ;  /* 0x0000003400e08947 */ /* 0x004fea0003800000 */
.L_x_146:
[----:B------:R-:W-:Y:S01]  /*4280*/  ISETP.GE.AND P0, PT, R72, 0x1, PT ;  /* 0x000000014800780c */ /* 0x000fe20003f06270 */
[----:B------:R-:W4:Y:S01]  /*4290*/  LDS.128 R20, [R20+0x100] ;  /* 0x0001000014147984 */ /* 0x000f220000000c00 */
[----:B------:R-:W-:Y:S01]  /*42a0*/  ISETP.NE.U32.AND P4, PT, RZ, UR4, PT ;  /* 0x00000004ff007c0c */ /* 0x000fe2000bf85070 */
[----:B--2---:R-:W-:Y:S01]  /*42b0*/  VIADD R0, R0, 0x80 ;  /* 0x0000008000007836 */ /* 0x004fe20000000000 */
[----:B------:R-:W-:Y:S02]  /*42c0*/  SHF.L.U32 R26, R30, 0x1f, RZ ;  /* 0x0000001f1e1a7819 */ /* 0x000fe400000006ff */
[----:B------:R-:W-:Y:S02]  /*42d0*/  ISETP.NE.AND.EX P4, PT, RZ, UR5, PT, P4 ;  /* 0x00000005ff007c0c */ /* 0x000fe4000bf85340 */
[----:B------:R-:W-:Y:S01]  /*42e0*/  PRMT R0, RZ, 0x654, R0 ;  /* 0x00000654ff007816 */ /* 0x000fe20000000000 */
[----:B------:R-:W-:Y:S01]  /*42f0*/  @!PT LDS RZ, [RZ] ;  /* 0x00000000fffff984 */ /* 0x000fe20000000800 */
[----:B------:R-:W-:Y:S01]  /*4300*/  @!PT LDS RZ, [RZ] ;  /* 0x00000000fffff984 */ /* 0x000fe20000000800 */
[----:B------:R-:W-:Y:S01]  /*4310*/  @!PT LDS RZ, [RZ] ;  /* 0x00000000fffff984 */ /* 0x000fe20000000800 */
[----:B------:R-:W-:Y:S01]  /*4320*/  @!PT LDS RZ, [RZ] ;  /* 0x00000000fffff984 */ /* 0x000fe20000000800 */
[----:B------:R2:W-:Y:S06]  /*4330*/  MEMBAR.ALL.CTA ;  /* 0x0000000000007992 */ /* 0x0005ec0000008000 */
[----:B--2---:R-:W2:Y:S02]  /*4340*/  FENCE.VIEW.ASYNC.S ;  /* 0x00000000000073c6 */ /* 0x004ea40000000000 */
[----:B--2---:R2:W-:Y:S01]  /*4350*/  SYNCS.ARRIVE.TRANS64.RED.A1T0 RZ, [R0+URZ], RZ ;  /* 0x000000ff00ff79a7 */ /* 0x0045e200081004ff */
[----:B----4-:R-:W-:Y:S11]  /*4360*/  LOP3.LUT P3, RZ, R22, 0x1, RZ, 0xc0, !PT ;  /* 0x0000000116ff7812 */ /* 0x010ff6000786c0ff */
[----:B------:R-:W-:Y:S02]  /*4370*/  @!UPT UIADD3 URZ, UPT, UPT, URZ, URZ, URZ ;  /* 0x000000fffffff290 */ /* 0x000fe4000fffe0ff */
[----:B------:R-:W-:Y:S02]  /*4380*/  @P3 MOV R13, R20 ;  /* 0x00000014000d3202 */ /* 0x000fe40000000f00 */
[----:B------:R-:W-:Y:S01]  /*4390*/  @P3 LOP3.LUT R8, R21, 0xffff, RZ, 0xc0, !PT ;  /* 0x0000ffff15083812 */ /* 0x000fe200078ec0ff */
[----:B--2---:R-:W-:Y:S06]  /*43a0*/  @!P0 BRA `(.L_x_88) ;  /* 0x0000000000a48947 */ /* 0x004fec0003800000 */
[----:B-1----:R-:W-:Y:S01]  /*43b0*/  IMAD.HI.U32 R31, R24, R7, RZ ;  /* 0x00000007181f7227 */ /* 0x002fe200078e00ff */
[----:B------:R-:W-:Y:S02]  /*43c0*/  ISETP.NE.AND P0, PT, R6, 0x1, PT ;  /* 0x000000010600780c */ /* 0x000fe40003f05270 */
[----:B------:R-:W-:Y:S01]  /*43d0*/  ISETP.NE.AND P2, PT, R72, 0x1, PT ;  /* 0x000000014800780c */ /* 0x000fe20003f45270 */
[----:B---3--:R-:W-:Y:S01]  /*43e0*/  IMAD.HI.U32 R34, R19, R16, RZ ;  /* 0x0000001013227227 */ /* 0x008fe200078e00ff */
[----:B------:R-:W-:Y:S02]  /*43f0*/  SHF.R.U32.HI R31, RZ, R18, R31 ;  /* 0x00000012ff1f7219 */ /* 0x000fe4000001161f */
[----:B------:R-:W-:Y:S01]  /*4400*/  ISETP.NE.AND P5, PT, R2, 0x1, PT ;  /* 0x000000010200780c */ /* 0x000fe20003fa5270 */
[----:B------:R-:W-:Y:S01]  /*4410*/  IMAD.HI.U32 R36, R13, R16, RZ ;  /* 0x000000100d247227 */ /* 0x000fe200078e00ff */
[----:B------:R-:W-:Y:S02]  /*4420*/  SHF.R.U32.HI R34, RZ, R17, R34 ;  /* 0x00000011ff227219 */ /* 0x000fe40000011622 */
[----:B------:R-:W-:Y:S01]  /*4430*/  SEL R3, R24, R31, !P0 ;  /* 0x0000001f18037207 */ /* 0x000fe20004000000 */
[C---:B------:R-:W-:Y:S01]  /*4440*/  IMAD.HI.U32 R31, R8.reuse, R7, RZ ;  /* 0x00000007081f7227 */ /* 0x040fe200078e00ff */
[----:B------:R-:W-:Y:S02]  /*4450*/  SEL R11, R19, R34, !P5 ;  /* 0x00000022130b7207 */ /* 0x000fe40006800000 */
[----:B------:R-:W-:Y:S01]  /*4460*/  SHF.R.U32.HI R36, RZ, R17, R36 ;  /* 0x00000011ff247219 */ /* 0x000fe20000011624 */
[----:B------:R-:W-:Y:S01]  /*4470*/  IMAD.HI.U32 R38, R3, R4, RZ ;  /* 0x0000000403267227 */ /* 0x000fe200078e00ff */
[----:B------:R-:W-:Y:S03]  /*4480*/  SHF.R.U32.HI R31, RZ, R18, R31 ;  /* 0x00000012ff1f7219 */ /* 0x000fe6000001161f */
[----:B------:R-:W-:Y:S01]  /*4490*/  IMAD.HI.U32 R34, R11, R4, RZ ;  /* 0x000000040b227227 */ /* 0x000fe200078e00ff */
[----:B------:R-:W-:Y:S02]  /*44a0*/  @P2 SHF.R.U32.HI R3, RZ, R5, R38 ;  /* 0x00000005ff032219 */ /* 0x000fe40000011626 */
[----:B------:R-:W-:Y:S02]  /*44b0*/  SEL R9, R8, R31, !P0 ;  /* 0x0000001f08097207 */ /* 0x000fe40004000000 */
[----:B------:R-:W-:Y:S01]  /*44c0*/  @P2 SHF.R.U32.HI R11, RZ, R5, R34 ;  /* 0x00000005ff0b2219 */ /* 0x000fe20000011622 */
[C---:B------:R-:W-:Y:S01]  /*44d0*/  IMAD R10, R72.reuse, R3, RZ ;  /* 0x00000003480a7224 */ /* 0x040fe200078e02ff */
[----:B------:R-:W-:Y:S01]  /*44e0*/  SEL R3, R13, R36, !P5 ;  /* 0x000000240d037207 */ /* 0x000fe20006800000 */
[C---:B------:R-:W-:Y:S03]  /*44f0*/  IMAD.HI.U32 R14, R9.reuse, R4, RZ ;  /* 0x00000004090e7227 */ /* 0x040fe600078e00ff */
[----:B------:R-:W-:Y:S01]  /*4500*/  ISETP.GE.AND P0, PT, R9, R10, PT ;  /* 0x0000000a0900720c */ /* 0x000fe20003f06270 */
[C---:B------:R-:W-:Y:S01]  /*4510*/  IMAD R12, R72.reuse, R11, RZ ;  /* 0x0000000b480c7224 */ /* 0x040fe200078e02ff */
[-C--:B------:R-:W-:Y:S04]  /*4520*/  SHF.R.U32.HI R14, RZ, R5.reuse, R14 ;  /* 0x00000005ff0e7219 */ /* 0x080fe8000001160e */
[----:B------:R-:W-:Y:S02]  /*4530*/  ISETP.GE.OR P0, PT, R3, R12, P0 ;  /* 0x0000000c0300720c */ /* 0x000fe40000706670 */
[----:B------:R-:W-:Y:S05]  /*4540*/  SEL R15, R9, R14, !P2 ;  /* 0x0000000e090f7207 */ /* 0x000fea0005000000 */
[----:B------:R-:W-:Y:S04]  /*4550*/  IMAD.MOV R14, RZ, RZ, -R15 ;  /* 0x000000ffff0e7224 */ /* 0x000fe800078e0a0f */
[----:B------:R-:W-:Y:S02]  /*4560*/  IMAD R14, R72, R14, R9 ;  /* 0x0000000e480e7224 */ /* 0x000fe400078e0209 */
[C---:B------:R-:W-:Y:S05]  /*4570*/  @!P0 IMAD.HI.U32 R10, R3.reuse, R4, RZ ;  /* 0x00000004030a8227 */ /* 0x040fea00078e00ff */
[----:B------:R-:W-:Y:S04]  /*4580*/  @!P0 SHF.R.U32.HI R10, RZ, R5, R10 ;  /* 0x00000005ff0a8219 */ /* 0x000fe8000001160a */
[----:B------:R-:W-:Y:S01]  /*4590*/  @!P0 SEL R0, R3, R10, !P2 ;  /* 0x0000000a03008207 */ /* 0x000fe20005000000 */
[----:B------:R-:W-:Y:S03]  /*45a0*/  IMAD.MOV R10, RZ, RZ, -R3 ;  /* 0x000000ffff0a7224 */ /* 0x000fe600078e0a03 */
[----:B------:R-:W-:Y:S01]  /*45b0*/  @!P0 IADD3 R15, PT, PT, R15, -R0, RZ ;  /* 0x800000000f0f8210 */ /* 0x000fe20007ffe0ff */
[----:B------:R-:W-:Y:S01]  /*45c0*/  @!P0 IMAD R0, R11, R14, R0 ;  /* 0x0000000e0b008224 */ /* 0x000fe200078e0200 */
[----:B------:R-:W-:Y:S01]  /*45d0*/  IADD3 R11, PT, PT, -R9, RZ, RZ ;  /* 0x000000ff090b7210 */ /* 0x000fe20007ffe1ff */
[----:B------:R-:W-:Y:S02]  /*45e0*/  IMAD R13, R2, R10, R13 ;  /* 0x0000000a020d7224 */ /* 0x000fe400078e020d */
[----:B------:R-:W-:Y:S02]  /*45f0*/  @!P0 IMAD R9, R15, R72, R3 ;  /* 0x000000480f098224 */ /* 0x000fe400078e0203 */
[----:B------:R-:W-:Y:S02]  /*4600*/  @!P0 IMAD.MOV.U32 R3, RZ, RZ, R0 ;  /* 0x000000ffff038224 */ /* 0x000fe400078e0000 */
[----:B------:R-:W-:Y:S02]  /*4610*/  IMAD R8, R6, R11, R8 ;  /* 0x0000000b06087224 */ /* 0x000fe400078e0208 */
[----:B------:R-:W-:Y:S02]  /*4620*/  IMAD R13, R3, R2, R13 ;  /* 0x00000002030d7224 */ /* 0x000fe400078e020d */
[----:B------:R-:W-:Y:S02]  /*4630*/  IMAD R8, R9, R6, R8 ;  /* 0x0000000609087224 */ /* 0x000fe400078e0208 */
.L_x_88:
[----:B------:R-:W-:Y:S05]  /*4640*/  BRA.U UP1, `(.L_x_89) ;  /* 0x0000000101107547 */ /* 0x000fea000b800000 */
[----:B------:R-:W-:Y:S04]  /*4650*/  MOV R0, UR7 ;  /* 0x0000000700007c02 */ /* 0x000fe80008000f00 */
[----:B------:R-:W-:Y:S04]  /*4660*/  SHF.L.U32 R3, R0, 0x1f, RZ ;  /* 0x0000001f00037819 */ /* 0x000fe800000006ff */
[----:B------:R-:W2:Y:S02]  /*4670*/  SYNCS.PHASECHK.TRANS64.TRYWAIT P0, [UR6+0x68], R3 ;  /* 0x00006803ff0075a7 */ /* 0x000ea40008001106 */
[----:B--2---:R-:W-:Y:S05]  /*4680*/  @!P0 BRA `(.L_x_90) ;  /* 0x0000003000f08947 */ /* 0x004fea0003800000 */
.L_x_89:
[----:B------:R-:W-:Y:S05]  /*4690*/  BRA.U !UP3, `(.L_x_91) ;  /* 0x000000010b347547 */ /* 0x000fea000b800000 */
[----:B------:R-:W-:Y:S01]  /*46a0*/  UPLOP3.LUT UP0, UPT, UPT, UPT, UP2, 0x80, 0x8 ;  /* 0x000000000008789c */ /* 0x000fe20003f0f020 */
[----:B--2---:R-:W-:Y:S02]  /*46b0*/  HFMA2 R0, -RZ, RZ, 0, 5.9604644775390625e-08 ;  /* 0x00000001ff007431 */ /* 0x004fe400000001ff */
[----:B------:R-:W-:Y:S03]  /*46c0*/  IMAD.MOV.U32 R167, RZ, RZ, 0x1 ;  /* 0x00000001ffa77424 */ /* 0x000fe600078e00ff */
[----:B------:R-:W-:Y:S05]  /*46d0*/  PLOP3.LUT P0, PT, PT, PT, UP0, 0x80, 0x8 ;  /* 0x000000000008781c */ /* 0x000fea0003f0f008 */
[----:B------:R-:W2:Y:S01]  /*46e0*/  @UP0 LDCU.64 UR10, c[0x0][0x888] ;  /* 0x00011100ff0a07ac */ /* 0x000ea20008000a00 */
[----:B------:R-:W-:Y:S07]  /*46f0*/  @UP0 UIMAD UR8, UR36, UR4, URZ ;  /* 0x00000004240802a4 */ /* 0x000fee000f8e02ff */
[----:B------:R-:W-:Y:S01]  /*4700*/  @!P0 PRMT R167, R0, 0x7610, R167 ;  /* 0x0000761000a78816 */ /* 0x000fe200000000a7 */
[----:B--2---:R-:W-:Y:S03]  /*4710*/  @UP0 UIMAD.WIDE UR10, UR8, 0x4, UR10 ;  /* 0x00000004080a08a5 */ /* 0x004fe6000f8e020a */
[----:B------:R-:W2:Y:S03]  /*4720*/  @!UP0 LDCU UR8, c[0x0][0x880] ;  /* 0x00011000ff0887ac */ /* 0x000ea60008000800 */
[----:B------:R-:W-:Y:S01]  /*4730*/  IMAD.U32 R10, RZ, RZ, UR10 ;  /* 0x0000000aff0a7e24 */ /* 0x000fe2000f8e00ff */
[----:B------:R-:W-:Y:S05]  /*4740*/  MOV R11, UR11 ;  /* 0x0000000b000b7c02 */ /* 0x000fea0008000f00 */
[----:B-----5:R4:W5:Y:S02]  /*4750*/  @P0 LDG.E R80, desc[UR40][R10.64] ;  /* 0x000000280a500981 */ /* 0x020964000c1e1900 */
[----:B--2-4-:R-:W-:Y:S07]  /*4760*/  @!P0 IMAD.U32 R80, RZ, RZ, UR8 ;  /* 0x00000008ff508e24 */ /* 0x014fee000f8e00ff */
.L_x_91:
[----:B-----5:R-:W-:Y:S01]  /*4770*/  @!P4 ISETP.EQ.AND P5, PT, R80, RZ, PT ;  /* 0x000000ff5000c20c */ /* 0x020fe20003fa2270 */
[----:B------:R-:W-:Y:S01]  /*4780*/  @!UPT UIADD3 URZ, UPT, UPT, URZ, URZ, URZ ;  /* 0x000000fffffff290 */ /* 0x000fe2000fffe0ff */
[----:B------:R-:W-:Y:S11]  /*4790*/  @!P4 BRA `(.L_x_92) ;  /* 0x000000000014c947 */ /* 0x000ff60003800000 */
[----:B------:R-:W-:Y:S02]  /*47a0*/  LOP3.LUT P0, RZ, R167, 0xff, RZ, 0xc0, !PT ;  /* 0x000000ffa7ff7812 */ /* 0x000fe4000780c0ff */
[----:B------:R-:W-:Y:S04]  /*47b0*/  PLOP3.LUT P5, PT, PT, PT, UP0, 0x80, 0x8 ;  /* 0x000000000008781c */ /* 0x000fe80003faf008 */
[----:B------:R-:W-:Y:S07]  /*47c0*/  PLOP3.LUT P5, PT, P5, PT, PT, 0x8, 0x80 ;  /* 0x000000000080781c */ /* 0x000fee0002fae170 */
[----:B------:R-:W-:Y:S11]  /*47d0*/  @P0 ISETP.EQ.AND P5, PT, R80, RZ, PT ;  /* 0x000000ff5000020c */ /* 0x000ff60003fa2270 */
[----:B------:R-:W-:Y:S02]  /*47e0*/  @!UPT UIADD3 URZ, UPT, UPT, URZ, URZ, URZ ;  /* 0x000000fffffff290 */ /* 0x000fe4000fffe0ff */
.L_x_92:
[----:B------:R-:W4:Y:S01]  /*47f0*/  SYNCS.PHASECHK.TRANS64.TRYWAIT P4, [UR6+0x58], R26 ;  /* 0x0000581aff0075a7 */ /* 0x000f220008081106 */
[----:B------:R-:W-:Y:S01]  /*4800*/  @P3 SHF.R.U32.HI R27, RZ, 0x10, R21 ;  /* 0x00000010ff1b3819 */ /* 0x000fe20000011615 */
[----:B------:R-:W-:Y:S01]  /*4810*/  VIADD R29, R29, 0x1 ;  /* 0x000000011d1d7836 */ /* 0x000fe20000000000 */
[----:B------:R-:W5:Y:S08]  /*4820*/  LDC.64 R14, c[0x0][0xb10] ;  /* 0x0002c400ff0e7b82 */ /* 0x000f700000000a00 */
[----:B------:R-:W1:Y:S08]  /*4830*/  LDC.64 R10, c[0x0][0xb18] ;  /* 0x0002c600ff0a7b82 */ /* 0x000e700000000a00 */
[----:B--2---:R-:W2:Y:S08]  /*4840*/  @!P1 LDC R0, c[0x0][0xb20] ;  /* 0x0002c800ff009b82 */ /* 0x004eb00000000800 */
[----:B------:R-:W3:Y:S01]  /*4850*/  @!P1 LDC R3, c[0x0][0xb0c] ;  /* 0x0002c300ff039b82 */ /* 0x000ee20000000800 */
[----:B-----5:R-:W-:Y:S05]  /*4860*/  @!P1 IMAD.HI.U32 R14, R13, R14, RZ ;  /* 0x0000000e0d0e9227 */ /* 0x020fea00078e00ff */
[----:B------:R-:W-:Y:S01]  /*4870*/  @!P1 SHF.R.U32.HI R14, RZ, R15, R14 ;  /* 0x0000000fff0e9219 */ /* 0x000fe2000001160e */
[----:B-1----:R-:W-:Y:S01]  /*4880*/  @!P1 IMAD.HI.U32 R11, R8, R11, RZ ;  /* 0x0000000b080b9227 */ /* 0x002fe200078e00ff */
[----:B------:R-:W-:Y:S04]  /*4890*/  @!P1 ISETP.NE.AND P0, PT, R10, 0x1, PT ;  /* 0x000000010a00980c */ /* 0x000fe80003f05270 */
[----:B--2---:R-:W-:Y:S02]  /*48a0*/  @!P1 SHF.R.U32.HI R9, RZ, R0, R11 ;  /* 0x00000000ff099219 */ /* 0x004fe4000001160b */
[----:B---3--:R-:W-:Y:S02]  /*48b0*/  @!P1 ISETP.NE.AND P2, PT, R3, 0x1, PT ;  /* 0x000000010300980c */ /* 0x008fe40003f45270 */
[----:B------:R-:W-:Y:S02]  /*48c0*/  @!P1 SEL R9, R8, R9, !P0 ;  /* 0x0000000908099207 */ /* 0x000fe40004000000 */
[----:B------:R-:W-:Y:S02]  /*48d0*/  ELECT P0, URZ, PT ;  /* 0x0000000000ff782f */ /* 0x000fe40003800000 */
[----:B------:R-:W-:Y:S05]  /*48e0*/  @!P1 SEL R14, R13, R14, !P2 ;  /* 0x0000000e0d0e9207 */ /* 0x000fea0005000000 */
[----:B------:R-:W-:Y:S02]  /*48f0*/  @!P1 IMAD.IADD R0, R9, 0x1, -R14 ;  /* 0x0000000109009824 */ /* 0x000fe400078e0a0e */
[----:B------:R-:W-:Y:S02]  /*4900*/  @!P1 IMAD.IADD R9, R14, 0x1, -R9 ;  /* 0x000000010e099824 */ /* 0x000fe400078e0a09 */
[----:B------:R-:W-:Y:S02]  /*4910*/  @!P1 IMAD R13, R0, R3, R13 ;  /* 0x00000003000d9224 */ /* 0x000fe400078e020d */
[----:B------:R-:W-:Y:S01]  /*4920*/  @!P1 IMAD R8, R9, R10, R8 ;  /* 0x0000000a09089224 */ /* 0x000fe200078e0208 */
[----:B----4-:R-:W-:Y:S06]  /*4930*/  @!P4 BRA `(.L_x_93) ;  /* 0x00000030005cc947 */ /* 0x010fec0003800000 */
.L_x_149:
[----:B------:R-:W-:Y:S01]  /*4940*/  PLOP3.LUT P5, PT, P5, P0, PT, 0xf2, 0x2f ;  /* 0x00000000002f781c */ /* 0x000fe20002fa1e72 */
[----:B------:R-:W-:Y:S01]  /*4950*/  UMOV UR14, 0x0 ;  /* 0x00000000000e7882 */ /* 0x000fe20000000000 */
[----:B------:R-:W-:Y:S01]  /*4960*/  LOP3.LUT R30, R30, 0x1, RZ, 0x3c, !PT ;  /* 0x000000011e1e7812 */ /* 0x000fe200078e3cff */
[----:B------:R-:W-:Y:S01]  /*4970*/  UMOV UR15, 0x10000000 ;  /* 0x10000000000f7882 */ /* 0x000fe20000000000 */
[----:B------:R-:W-:Y:S01]  /*4980*/  UMOV UR12, UR36 ;  /* 0x00000024000c7c82 */ /* 0x000fe20008000000 */
[----:B------:R-:W-:Y:S08]  /*4990*/  @P3 R2UR UR36, R27 ;  /* 0x000000001b2432ca */ /* 0x000ff000000e0000 */
[----:B-1----:R-:W-:Y:S01]  /*49a0*/  @!P5 IADD3 R3, P0, PT, R32, 0x580, RZ ;  /* 0x000005802003d810 */ /* 0x002fe20007f1e0ff */
[----:B------:R-:W-:Y:S01]  /*49b0*/  @!P5 IMAD.SHL.U32 R166, R166, 0x40, RZ ;  /* 0x00000040a6a6d824 */ /* 0x000fe200078e00ff */
[----:B------:R-:W-:Y:S01]  /*49c0*/  VOTEU.ALL UP1, P5 ;  /* 0x0000000000ff7886 */ /* 0x000fe20002820000 */
[----:B------:R-:W-:Y:S01]  /*49d0*/  @!P5 IMAD.SHL.U32 R165, R165, 0x80, RZ ;  /* 0x00000080a5a5d824 */ /* 0x000fe200078e00ff */
[----:B------:R-:W-:Y:S01]  /*49e0*/  @!P5 R2UR UR9, R3 ;  /* 0x000000000309d2ca */ /* 0x000fe200000e0000 */
[----:B------:R-:W-:Y:S01]  /*49f0*/  @!P5 IMAD.X R0, RZ, RZ, R33, P0 ;  /* 0x000000ffff00d224 */ /* 0x000fe200000e0621 */
[----:B------:R-:W-:Y:S01]  /*4a00*/  @!P5 R2UR UR10, R166 ;  /* 0x00000000a60ad2ca */ /* 0x000fe200000e0000 */
[----:B------:R-:W-:Y:S01]  /*4a10*/  IMAD.IADD R166, R8, 0x1, R145 ;  /* 0x0000000108a67824 */ /* 0x000fe200078e0291 */
[----:B------:R-:W-:Y:S01]  /*4a20*/  @!P5 R2UR UR11, R165 ;  /* 0x00000000a50bd2ca */ /* 0x000fe200000e0000 */
[----:B------:R-:W-:Y:S01]  /*4a30*/  IMAD.IADD R165, R13, 0x1, R164 ;  /* 0x000000010da57824 */ /* 0x000fe200078e02a4 */
[----:B------:R-:W-:Y:S02]  /*4a40*/  @!P5 R2UR UR8, R0 ;  /* 0x000000000008d2ca */ /* 0x000fe400000e0000 */
[C---:B------:R-:W-:Y:S04]  /*4a50*/  ISETP.NE.AND P0, PT, R29.reuse, 0x2, PT ;  /* 0x000000021d00780c */ /* 0x040fe80003f05270 */
[----:B------:R-:W-:Y:S01]  /*4a60*/  SEL R3, RZ, 0x1, P0 ;  /* 0x00000001ff037807 */ /* 0x000fe20000000000 */
[----:B------:R-:W-:Y:S01]  /*4a70*/  IMAD.U32 R10, RZ, RZ, UR9 ;  /* 0x00000009ff0a7e24 */ /* 0x000fe2000f8e00ff */
[----:B------:R-:W-:Y:S01]  /*4a80*/  @!UP1 UIADD3 UR9, UPT, UPT, UR6, 0x50, URZ ;  /* 0x0000005006099890 */ /* 0x000fe2000fffe0ff */
[----:B------:R-:W-:Y:S02]  /*4a90*/  SEL R29, R29, RZ, P0 ;  /* 0x000000ff1d1d7207 */ /* 0x000fe40000000000 */
[----:B------:R-:W-:Y:S02]  /*4aa0*/  LOP3.LUT R28, R28, R3, RZ, 0x3c, !PT ;  /* 0x000000031c1c7212 */ /* 0x000fe400078e3cff */
[----:B------:R-:W-:Y:S01]  /*4ab0*/  IMAD.U32 R11, RZ, RZ, UR8 ;  /* 0x00000008ff0b7e24 */ /* 0x000fe2000f8e00ff */
[----:B------:R-:W-:Y:S01]  /*4ac0*/  @!P5 R2UR UR16, R10 ;  /* 0x000000000a10d2ca */ /* 0x000fe200000e0000 */
[----:B------:R-:W-:Y:S01]  /*4ad0*/  @!UP1 UIADD3 UR8, UPT, UPT, UR6, 0x200, URZ ;  /* 0x0000020006089890 */ /* 0x000fe2000fffe0ff */
[----:B------:R-:W-:Y:S02]  /*4ae0*/  VOTEU.ALL UP1, P5 ;  /* 0x0000000000ff7886 */ /* 0x000fe40002820000 */
[----:B------:R-:W-:Y:S11]  /*4af0*/  @!P5 R2UR UR17, R11 ;  /* 0x000000000b11d2ca */ /* 0x000ff600000e0000 */
[----:B------:R-:W-:Y:S02]  /*4b00*/  @!UPT UIADD3 URZ, UPT, UPT, URZ, URZ, URZ ;  /* 0x000000fffffff290 */ /* 0x000fe4000fffe0ff */
[----:B------:R2:W-:Y:S01]  /*4b10*/  @!UP1 UTMALDG.3D [UR8], [UR16], desc[UR14] ;  /* 0x00000e08100095b4 */ /* 0x0005e20008011000 */
[----:B------:R2:W-:Y:S01]  /*4b20*/  @!P5 SYNCS.ARRIVE.TRANS64.RED.A0TR RZ, [UR6+0x50], R25 ;  /* 0x00005019ffffd9a7 */ /* 0x0005e20008300406 */
[----:B------:R-:W-:Y:S01]  /*4b30*/  UPLOP3.LUT UP1, UPT, UPT, UPT, UPT, 0x80, 0x8 ;  /* 0x000000000008789c */ /* 0x000fe20003f2f070 */
[----:B------:R-:W-:Y:S01]  /*4b40*/  SYNCS.ARRIVE.TRANS64.RED.A1T0 RZ, [UR37], RZ ;  /* 0x000000ffffff79a7 */ /* 0x000fe20008100425 */
[----:B------:R-:W-:Y:S09]  /*4b50*/  @P3 BRA `(.L_x_94) ;  /* 0xfffffff400b43947 */ /* 0x000ff2000383ffff */
[----:B------:R-:W-:Y:S07]  /*4b60*/  MOV R0, UR6 ;  /* 0x0000000600007c02 */ /* 0x000fee0008000f00 */
.L_x_95:
[----:B-1----:R-:W-:-:S04]  /*4b70*/  SHF.L.U32 R3, R30, 0x1f, RZ ;  /* 0x0000001f1e037819 */ /* 0x002fc800000006ff */
[----:B------:R1:W3:Y:S03]  /*4b80*/  SYNCS.PHASECHK.TRANS64.TRYWAIT P0, [R0+URZ+0x58], R3 ;  /* 0x00005803000075a7 */ /* 0x0002e600080011ff */
[----:B---3--:R-:W-:Y:S05]  /*4b90*/  @!P0 NANOSLEEP.SYNCS 0x989680 ;  /* 0x009896800000895d */ /* 0x008fea0003900000 */
[----:B------:R-:W3:Y:S02]  /*4ba0*/  @!P0 SYNCS.PHASECHK.TRANS64 P0, [R0+URZ+0x58], R3 ;  /* 0x00005803000085a7 */ /* 0x000ee400080010ff */
[----:B--23--:R-:W-:Y:S05]  /*4bb0*/  @P0 EXIT ;  /* 0x000000000000094d */ /* 0x00cfea0003800000 */
[----:B------:R-:W-:Y:S05]  /*4bc0*/  BRA `(.L_x_95) ;  /* 0xfffffffc00e87947 */ /* 0x000fea000383ffff */
.L_x_86:
[----:B------:R-:W-:-:S06]  /*4bd0*/  UISETP.GE.AND UP1, UPT, UR10, 0x4, UPT ;  /* 0x000000040a00788c */ /* 0x000fcc000bf26270 */
[----:B------:R-:W-:-:S13]  /*4be0*/  PLOP3.LUT P0, PT, PT, PT, UP1, 0x80, 0x8 ;  /* 0x000000000008781c */ /* 0x000fda0003f0f018 */
[----:B------:R-:W-:Y:S05]  /*4bf0*/  @!P0 EXIT ;  /* 0x000000000000894d */ /* 0x000fea0003800000 */
[----:B------:R-:W-:Y:S01]  /*4c00*/  BAR.SYNC.DEFER_BLOCKING 0x6, 0xa0 ;  /* 0x0182800000007b1d */ /* 0x000fe20000010000 */
[C---:B------:R-:W-:Y:S01]  /*4c10*/  IMAD.SHL.U32 R179, R175.reuse, 0x40, RZ ;  /* 0x00000040afb37824 */ /* 0x040fe200078e00ff */
[C---:B------:R-:W-:Y:S01]  /*4c20*/  R2P PR, R175.reuse, 0x6 ;  /* 0x00000006af007804 */ /* 0x040fe20000000000 */
[C---:B------:R-:W-:Y:S01]  /*4c30*/  IMAD.SHL.U32 R2, R175.reuse, 0x8, RZ ;  /* 0x00000008af027824 */ /* 0x040fe200078e00ff */
[----:B------:R-:W-:Y:S01]  /*4c40*/  SHF.L.U32 R79, R175, 0x10, RZ ;  /* 0x00000010af4f7819 */ /* 0x000fe200000006ff */
[----:B------:R-:W-:Y:S01]  /*4c50*/  IMAD.MOV.U32 R178, RZ, RZ, 0x10 ;  /* 0x00000010ffb27424 */ /* 0x000fe200078e00ff */
[----:B------:R-:W-:Y:S01]  /*4c60*/  UMOV UR43, 0x400 ;  /* 0x00000400002b7882 */ /* 0x000fe20000000000 */
[----:B------:R-:W-:Y:S01]  /*4c70*/  LOP3.LUT R3, R179, 0x180, RZ, 0xc0, !PT ;  /* 0x00000180b3037812 */ /* 0x000fe200078ec0ff */
[----:B------:R-:W-:Y:S01]  /*4c80*/  ULEA UR43, UR37, UR43, 0x18 ;  /* 0x0000002b252b7291 */ /* 0x000fe2000f8ec0ff */
[----:B------:R-:W1:Y:S01]  /*4c90*/  LDC R173, c[0x0][0x370] ;  /* 0x0000dc00ffad7b82 */ /* 0x000e620000000800 */
[----:B------:R-:W-:Y:S01]  /*4ca0*/  SEL R178, R178, 0xfffffff0, !P1 ;  /* 0xfffffff0b2b27807 */ /* 0x000fe20004800000 */
[----:B------:R-:W-:Y:S01]  /*4cb0*/  HFMA2 R188, -RZ, RZ, 0, 0 ;  /* 0x00000000ffbc7431 */ /* 0x000fe200000001ff */
[----:B------:R-:W-:Y:S01]  /*4cc0*/  LOP3.LUT R2, R3, 0x30, R2, 0xf8, !PT ;  /* 0x0000003003027812 */ /* 0x000fe200078ef802 */
[----:B------:R-:W-:Y:S01]  /*4cd0*/  UIADD3 UR4, UPT, UPT, UR43, 0x2200, URZ ;  /* 0x000022002b047890 */ /* 0x000fe2000fffe0ff */
[----:B------:R-:W-:Y:S01]  /*4ce0*/  LOP3.LUT R79, R79, 0x600000, RZ, 0xc0, !PT ;  /* 0x006000004f4f7812 */ /* 0x000fe200078ec0ff */
[----:B------:R-:W-:Y:S01]  /*4cf0*/  IMAD.MOV.U32 R76, RZ, RZ, RZ ;  /* 0x000000ffff4c7224 */ /* 0x000fe200078e00ff */
[----:B------:R-:W-:Y:S01]  /*4d00*/  LOP3.LUT R179, R2, 0x1e40, R179, 0xf8, !PT ;  /* 0x00001e4002b37812 */ /* 0x000fe200078ef8b3 */
[----:B------:R-:W2:Y:S01]  /*4d10*/  LDC R74, c[0x0][0xb0c] ;  /* 0x0002c300ff4a7b82 */ /* 0x000ea20000000800 */
[----:B------:R-:W-:Y:S01]  /*4d20*/  IMAD.MOV.U32 R2, RZ, RZ, 0x20 ;  /* 0x00000020ff027424 */ /* 0x000fe200078e00ff */
[----:B------:R-:W-:Y:S01]  /*4d30*/  CS2R R182, SRZ ;  /* 0x0000000000b67805 */ /* 0x000fe2000001ff00 */
[----:B------:R-:W-:Y:S01]  /*4d40*/  IMAD.MOV.U32 R184, RZ, RZ, RZ ;  /* 0x000000ffffb87224 */ /* 0x000fe200078e00ff */
[----:B------:R-:W3:Y:S01]  /*4d50*/  LDCU.64 UR46, c[0x0][0x348] ;  /* 0x00006900ff2e77ac */ /* 0x000ee20008000a00 */
[----:B------:R-:W-:Y:S01]  /*4d60*/  VIADD R3, R179, UR43 ;  /* 0x0000002bb3037c36 */ /* 0x000fe20008000000 */
[----:B------:R-:W-:Y:S01]  /*4d70*/  SEL R2, R2, 0xffffffe0, !P2 ;  /* 0xffffffe002027807 */ /* 0x000fe20005000000 */
[----:B------:R-:W4:Y:S01]  /*4d80*/  LDS R0, [UR43+0x120] ;  /* 0x0001202bff007984 */ /* 0x000f220008000800 */
[----:B------:R-:W1:Y:S01]  /*4d90*/  LDC R172, c[0x0][0xb20] ;  /* 0x0002c800ffac7b82 */ /* 0x000e620000000800 */
[----:B------:R-:W-:Y:S01]  /*4da0*/  IMAD.U32 R185, RZ, RZ, UR4 ;  /* 0x00000004ffb97e24 */ /* 0x000fe2000f8e00ff */
[----:B------:R-:W-:Y:S01]  /*4db0*/  SHF.R.U32.HI R5, RZ, 0x4, R2 ;  /* 0x00000004ff057819 */ /* 0x000fe20000011602 */
[--C-:B------:R-:W-:Y:S01]  /*4dc0*/  IMAD.IADD R177, R2, 0x1, R3.reuse ;  /* 0x0000000102b17824 */ /* 0x100fe200078e0203 */
[----:B------:R-:W1:Y:S02]  /*4dd0*/  LDCU.64 UR38, c[0x0][0x888] ;  /* 0x00011100ff2677ac */ /* 0x000e640008000a00 */
[C---:B------:R-:W-:Y:S01]  /*4de0*/  LEA.HI R176, R178.reuse, R5, RZ, 0x1c ;  /* 0x00000005b2b07211 */ /* 0x040fe200078fe0ff */
[----:B------:R-:W-:Y:S01]  /*4df0*/  IMAD.IADD R178, R178, 0x1, R3 ;  /* 0x00000001b2b27824 */ /* 0x000fe200078e0203 */
[----:B------:R-:W1:Y:S01]  /*4e00*/  LDC R73, c[0x0][0xb30] ;  /* 0x0002cc00ff497b82 */ /* 0x000e620000000800 */
[----:B------:R-:W-:Y:S01]  /*4e10*/  UIADD3 UR42, UPT, UPT, UR43, 0x200, URZ ;  /* 0x000002002b2a7890 */ /* 0x000fe2000fffe0ff */
[----:B------:R-:W-:-:S06]  /*4e20*/  LEA R176, R176, R3, 0x4 ;  /* 0x00000003b0b07211 */ /* 0x000fcc00078e20ff */
[----:B------:R-:W1:Y:S08]  /*4e30*/  LDC.64 R158, c[0x0][0xb10] ;  /* 0x0002c400ff9e7b82 */ /* 0x000e700000000a00 */
[----:B------:R-:W1:Y:S08]  /*4e40*/  LDC.64 R70, c[0x0][0xb18] ;  /* 0x0002c600ff467b82 */ /* 0x000e700000000a00 */
[----:B------:R-:W1:Y:S01]  /*4e50*/  LDC.64 R154, c[0x0][0x888] ;  /* 0x00022200ff9a7b82 */ /* 0x000e620000000a00 */
[----:B----4-:R-:W-:-:S07]  /*4e60*/  IMAD.IADD R79, R0, 0x1, R79 ;  /* 0x00000001004f7824 */ /* 0x010fce00078e024f */
[----:B------:R-:W4:Y:S08]  /*4e70*/  LDC.64 R68, c[0x0][0xb28] ;  /* 0x0002ca00ff447b82 */ /* 0x000f300000000a00 */
[----:B------:R-:W1:Y:S08]  /*4e80*/  LDC.64 R156, c[0x0][0x890] ;  /* 0x00022400ff9c7b82 */ /* 0x000e700000000a00 */
[----:B------:R-:W1:Y:S08]  /*4e90*/  LDC.64 R152, c[0x0][0x8b0] ;  /* 0x00022c00ff987b82 */ /* 0x000e700000000a00 */
[----:B------:R-:W1:Y:S08]  /*4ea0*/  LDC.64 R146, c[0x0][0x8a8] ;  /* 0x00022a00ff927b82 */ /* 0x000e700000000a00 */
[----:B--23--:R-:W1:Y:S02]  /*4eb0*/  LDC R174, c[0x0][0x374] ;  /* 0x0000dd00ffae7b82 */ /* 0x00ce640000000800 */
.L_x_113:
[C---:B------:R-:W-:Y:S02]  /*4ec0*/  LEA R0, R188.reuse, UR43, 0x3 ;  /* 0x0000002bbc007c11 */ /* 0x040fe4000f8e18ff */
[----:B------:R-:W-:Y:S02]  /*4ed0*/  SHF.L.U32 R3, R183, 0x1f, RZ ;  /* 0x0000001fb7037819 */ /* 0x000fe400000006ff */
[----:B------:R-:W-:Y:S02]  /*4ee0*/  LEA R16, R188, UR43, 0x4 ;  /* 0x0000002bbc107c11 */ /* 0x000fe4000f8e20ff */
[----:B--2---:R-:W2:Y:S02]  /*4ef0*/  SYNCS.PHASECHK.TRANS64.TRYWAIT P0, [R0+URZ+0x70], R3 ;  /* 0x00007003000075a7 */ /* 0x004ea400080011ff */
[----:B--23--:R-:W-:Y:S05]  /*4f00*/  @!P0 BRA `(.L_x_96) ;  /* 0x0000002c00008947 */ /* 0x00cfea0003800000 */
.L_x_150:
[----:B------:R-:W3:Y:S01]  /*4f10*/  LDC.64 R12, c[0x0][0xb10] ;  /* 0x0002c400ff0c7b82 */ /* 0x000ee20000000a00 */
[----:B------:R-:W4:Y:S01]  /*4f20*/  LDS.128 R16, [R16+0x100] ;  /* 0x0001000010107984 */ /* 0x000f220000000c00 */
[----:B-1----:R-:W-:Y:S01]  /*4f30*/  ISETP.NE.AND P1, PT, R73, 0x1, PT ;  /* 0x000000014900780c */ /* 0x002fe20003f25270 */
[----:B--2---:R-:W-:Y:S01]  /*4f40*/  VIADD R0, R0, 0x80 ;  /* 0x0000008000007836 */ /* 0x004fe20000000000 */
[----:B------:R-:W-:Y:S04]  /*4f50*/  ISETP.GE.AND P0, PT, R72, 0x1, PT ;  /* 0x000000014800780c */ /* 0x000fe80003f06270 */
[----:B------:R-:W1:Y:S01]  /*4f60*/  LDC.64 R10, c[0x0][0xb18] ;  /* 0x0002c600ff0a7b82 */ /* 0x000e620000000a00 */
[----:B------:R-:W-:Y:S01]  /*4f70*/  PRMT R0, RZ, 0x654, R0 ;  /* 0x00000654ff007816 */ /* 0x000fe20000000000 */
[----:B------:R-:W-:Y:S01]  /*4f80*/  @!PT LDS RZ, [RZ] ;  /* 0x00000000fffff984 */ /* 0x000fe20000000800 */
[----:B------:R-:W-:Y:S01]  /*4f90*/  @!PT LDS RZ, [RZ] ;  /* 0x00000000fffff984 */ /* 0x000fe20000000800 */
[----:B------:R-:W-:Y:S01]  /*4fa0*/  @!PT LDS RZ, [RZ] ;  /* 0x00000000fffff984 */ /* 0x000fe20000000800 */
[----:B------:R-:W-:Y:S01]  /*4fb0*/  @!PT LDS RZ, [RZ] ;  /* 0x00000000fffff984 */ /* 0x000fe20000000800 */
[----:B------:R2:W-:Y:S06]  /*4fc0*/  MEMBAR.ALL.CTA ;  /* 0x0000000000007992 */ /* 0x0005ec0000008000 */
[----:B--2---:R-:W2:Y:S01]  /*4fd0*/  FENCE.VIEW.ASYNC.S ;  /* 0x00000000000073c6 */ /* 0x004ea20000000000 */
[----:B------:R-:W1:Y:S08]  /*4fe0*/  @!P1 LDC R14, c[0x0][0xb20] ;  /* 0x0002c800ff0e9b82 */ /* 0x000e700000000800 */
[----:B------:R-:W1:Y:S01]  /*4ff0*/  @!P1 LDC R9, c[0x0][0xb0c] ;  /* 0x0002c300ff099b82 */ /* 0x000e620000000800 */
[----:B--2---:R2:W-:Y:S01]  /*5000*/  SYNCS.ARRIVE.TRANS64.RED.A1T0 RZ, [R0+URZ], RZ ;  /* 0x000000ff00ff79a7 */ /* 0x0045e200081004ff */
[----:B----4-:R-:W-:Y:S04]  /*5010*/  LOP3.LUT P4, RZ, R18, 0x1, RZ, 0xc0, !PT ;  /* 0x0000000112ff7812 */ /* 0x010fe8000788c0ff */
[----:B------:R-:W-:Y:S09]  /*5020*/  P2R R186, PR, RZ, 0x10 ;  /* 0x00000010ffba7803 */ /* 0x000ff20000000000 */
[----:B------:R-:W-:Y:S02]  /*5030*/  @P4 MOV R77, R16 ;  /* 0x00000010004d4202 */ /* 0x000fe40000000f00 */
[----:B------:R-:W-:Y:S01]  /*5040*/  @P4 LOP3.LUT R75, R17, 0xffff, RZ, 0xc0, !PT ;  /* 0x0000ffff114b4812 */ /* 0x000fe200078ec0ff */
[----:B--23--:R-:W-:Y:S06]  /*5050*/  @!P0 BRA `(.L_x_97) ;  /* 0x0000000000a48947 */ /* 0x00cfec0003800000 */
[----:B------:R-:W-:Y:S01]  /*5060*/  IMAD.HI.U32 R21, R174, R71, RZ ;  /* 0x00000047ae157227 */ /* 0x000fe200078e00ff */
[----:B------:R-:W-:Y:S02]  /*5070*/  ISETP.NE.AND P0, PT, R70, 0x1, PT ;  /* 0x000000014600780c */ /* 0x000fe40003f05270 */
[----:B------:R-:W-:Y:S01]  /*5080*/  ISETP.NE.AND P2, PT, R72, 0x1, PT ;  /* 0x000000014800780c */ /* 0x000fe20003f45270 */
[----:B------:R-:W-:Y:S01]  /*5090*/  IMAD.HI.U32 R20, R173, R158, RZ ;  /* 0x0000009ead147227 */ /* 0x000fe200078e00ff */
[----:B------:R-:W-:Y:S02]  /*50a0*/  SHF.R.U32.HI R21, RZ, R172, R21 ;  /* 0x000000acff157219 */ /* 0x000fe40000011615 */
[----:B------:R-:W-:Y:S01]  /*50b0*/  ISETP.NE.AND P3, PT, R74, 0x1, PT ;  /* 0x000000014a00780c */ /* 0x000fe20003f65270 */
[----:B------:R-:W-:Y:S01]  /*50c0*/  IMAD.HI.U32 R24, R77, R158, RZ ;  /* 0x0000009e4d187227 */ /* 0x000fe200078e00ff */
[----:B------:R-:W-:Y:S02]  /*50d0*/  SHF.R.U32.HI R20, RZ, R159, R20 ;  /* 0x0000009fff147219 */ /* 0x000fe40000011614 */
[----:B------:R-:W-:Y:S01]  /*50e0*/  SEL R3, R174, R21, !P0 ;  /* 0x00000015ae037207 */ /* 0x000fe20004000000 */
[----:B------:R-:W-:Y:S01]  /*50f0*/  IMAD.HI.U32 R21, R75, R71, RZ ;  /* 0x000000474b157227 */ /* 0x000fe200078e00ff */
[----:B------:R-:W-:Y:S02]  /*5100*/  SEL R7, R173, R20, !P3 ;  /* 0x00000014ad077207 */ /* 0x000fe40005800000 */
[----:B------:R-:W-:Y:S01]  /*5110*/  SHF.R.U32.HI R24, RZ, R159, R24 ;  /* 0x0000009fff187219 */ /* 0x000fe20000011618 */
[-C--:B------:R-:W-:Y:S04]  /*5120*/  IMAD.HI.U32 R20, R3, R68.reuse, RZ ;  /* 0x0000004403147227 */ /* 0x080fe800078e00ff */
[----:B------:R-:W-:Y:S01]  /*5130*/  IMAD.HI.U32 R22, R7, R68, RZ ;  /* 0x0000004407167227 */ /* 0x000fe200078e00ff */
[-C--:B------:R-:W-:Y:S02]  /*5140*/  @P2 SHF.R.U32.HI R3, RZ, R69.reuse, R20 ;  /* 0x00000045ff032219 */ /* 0x080fe40000011614 */
[----:B------:R-:W-:Y:S02]  /*5150*/  SHF.R.U32.HI R20, RZ, R172, R21 ;  /* 0x000000acff147219 */ /* 0x000fe40000011615 */
[----:B------:R-:W-:Y:S01]  /*5160*/  @P2 SHF.R.U32.HI R7, RZ, R69, R22 ;  /* 0x00000045ff072219 */ /* 0x000fe20000011616 */
[C---:B------:R-:W-:Y:S01]  /*5170*/  IMAD R2, R72.reuse, R3, RZ ;  /* 0x0000000348027224 */ /* 0x040fe200078e02ff */
[----:B------:R-:W-:Y:S02]  /*5180*/  SEL R5, R75, R20, !P0 ;  /* 0x000000144b057207 */ /* 0x000fe40004000000 */
[----:B------:R-:W-:Y:S01]  /*5190*/  SEL R3, R77, R24, !P3 ;  /* 0x000000184d037207 */ /* 0x000fe20005800000 */
[----:B------:R-:W-:Y:S01]  /*51a0*/  IMAD R4, R72, R7, RZ ;  /* 0x0000000748047224 */ /* 0x000fe200078e02ff */
[C---:B------:R-:W-:Y:S01]  /*51b0*/  ISETP.GE.AND P0, PT, R5.reuse, R2, PT ;  /* 0x000000020500720c */ /* 0x040fe20003f06270 */
[----:B------:R-:W-:Y:S03]  /*51c0*/  IMAD.HI.U32 R6, R5, R68, RZ ;  /* 0x0000004405067227 */ /* 0x000fe600078e00ff */
[----:B------:R-:W-:Y:S01]  /*51d0*/  ISETP.GE.OR P0, PT, R3, R4, P0 ;  /* 0x000000040300720c */ /* 0x000fe20000706670 */
[----:B------:R-:W-:Y:S01]  /*51e0*/  IMAD.MOV R4, RZ, RZ, -R3 ;  /* 0x000000ffff047224 */ /* 0x000fe200078e0a03 */
[-C--:B------:R-:W-:Y:S03]  /*51f0*/  SHF.R.U32.HI R6, RZ, R69.reuse, R6 ;  /* 0x00000045ff067219 */ /* 0x080fe60000011606 */
[----:B------:R-:W-:Y:S01]  /*5200*/  IMAD R77, R74, R4, R77 ;  /* 0x000000044a4d7224 */ /* 0x000fe200078e024d */
[----:B------:R-:W-:Y:S05]  /*5210*/  SEL R15, R5, R6, !P2 ;  /* 0x00000006050f7207 */ /* 0x000fea0005000000 */
[----:B------:R-:W-:Y:S02]  /*5220*/  IMAD.MOV R6, RZ, RZ, -R15 ;  /* 0x000000ffff067224 */ /* 0x000fe400078e0a0f */
[C---:B------:R-:W-:Y:S04]  /*5230*/  @!P0 IMAD.HI.U32 R2, R3.reuse, R68, RZ ;  /* 0x0000004403028227 */ /* 0x040fe800078e00ff */
[----:B------:R-:W-:Y:S01]  /*5240*/  IMAD R6, R72, R6, R5 ;  /* 0x0000000648067224 */ /* 0x000fe200078e0205 */
[----:B------:R-:W-:Y:S04]  /*5250*/  @!P0 SHF.R.U32.HI R2, RZ, R69, R2 ;  /* 0x00000045ff028219 */ /* 0x000fe80000011602 */
[----:B------:R-:W-:Y:S02]  /*5260*/  @!P0 SEL R0, R3, R2, !P2 ;  /* 0x0000000203008207 */ /* 0x000fe40005000000 */
[----:B------:R-:W-:Y:S02]  /*5270*/  IADD3 R2, PT, PT, -R5, RZ, RZ ;  /* 0x000000ff05027210 */ /* 0x000fe40007ffe1ff */
[----:B------:R-:W-:Y:S01]  /*5280*/  @!P0 IADD3 R8, PT, PT, R15, -R0, RZ ;  /* 0x800000000f088210 */ /* 0x000fe20007ffe0ff */
[----:B------:R-:W-:Y:S02]  /*5290*/  @!P0 IMAD R0, R7, R6, R0 ;  /* 0x0000000607008224 */ /* 0x000fe400078e0200 */
[----:B------:R-:W-:Y:S02]  /*52a0*/  IMAD R75, R70, R2, R75 ;  /* 0x00000002464b7224 */ /* 0x000fe400078e024b */
[----:B------:R-:W-:Y:S02]  /*52b0*/  @!P0 IMAD R5, R8, R72, R3 ;  /* 0x0000004808058224 */ /* 0x000fe400078e0203 */
[----:B------:R-:W-:Y:S04]  /*52c0*/  @!P0 IMAD.MOV.U32 R3, RZ, RZ, R0 ;  /* 0x000000ffff038224 */ /* 0x000fe800078e0000 */
[----:B------:R-:W-:Y:S02]  /*52d0*/  IMAD R77, R3, R74, R77 ;  /* 0x0000004a034d7224 */ /* 0x000fe400078e024d */
[----:B------:R-:W-:Y:S07]  /*52e0*/  IMAD R75, R5, R70, R75 ;  /* 0x00000046054b7224 */ /* 0x000fee00078e024b */
.L_x_97:
[----:B------:R-:W-:Y:S01]  /*52f0*/  @!P1 IMAD.HI.U32 R0, R77, R12, RZ ;  /* 0x0000000c4d009227 */ /* 0x000fe200078e00ff */
[----:B-1----:R-:W-:Y:S01]  /*5300*/  @!P1 ISETP.NE.AND P0, PT, R10, 0x1, PT ;  /* 0x000000010a00980c */ /* 0x002fe20003f05270 */
[----:B------:R-:W-:Y:S01]  /*5310*/  ULOP3.LUT UP0, URZ, UR42, 0x1b0, URZ, 0xc0, !UPT ;  /* 0x000001b02aff7892 */ /* 0x000fe2000f80c0ff */
[----:B------:R-:W-:Y:S01]  /*5320*/  @!P1 ISETP.NE.AND P2, PT, R9, 0x1, PT ;  /* 0x000000010900980c */ /* 0x000fe20003f45270 */
[----:B------:R-:W-:Y:S01]  /*5330*/  @!P1 IMAD.HI.U32 R3, R75, R11, RZ ;  /* 0x0000000b4b039227 */ /* 0x000fe200078e00ff */
[----:B------:R-:W-:Y:S02]  /*5340*/  @!P1 SHF.R.U32.HI R0, RZ, R13, R0 ;  /* 0x0000000dff009219 */ /* 0x000fe40000011600 */
[----:B------:R-:W-:Y:S01]  /*5350*/  @P4 SHF.R.U32.HI R181, RZ, 0x10, R17 ;  /* 0x00000010ffb54819 */ /* 0x000fe20000011611 */
[----:B------:R-:W-:Y:S01]  /*5360*/  VIADD R188, R188, 0x1 ;  /* 0x00000001bcbc7836 */ /* 0x000fe20000000000 */
[----:B------:R-:W-:Y:S02]  /*5370*/  @!P1 SHF.R.U32.HI R2, RZ, R14, R3 ;  /* 0x0000000eff029219 */ /* 0x000fe40000011603 */
[----:B------:R-:W-:Y:S02]  /*5380*/  @!P1 SEL R3, R77, R0, !P2 ;  /* 0x000000004d039207 */ /* 0x000fe40005000000 */
[----:B------:R-:W-:Y:S05]  /*5390*/  @!P1 SEL R2, R75, R2, !P0 ;  /* 0x000000024b029207 */ /* 0x000fea0004000000 */
[----:B------:R-:W-:Y:S02]  /*53a0*/  @!P1 IMAD.IADD R0, R2, 0x1, -R3 ;  /* 0x0000000102009824 */ /* 0x000fe400078e0a03 */
[----:B------:R-:W-:Y:S02]  /*53b0*/  @!P1 IMAD.IADD R2, R3, 0x1, -R2 ;  /* 0x0000000103029824 */ /* 0x000fe400078e0a02 */
[----:B------:R-:W-:Y:S02]  /*53c0*/  @!P1 IMAD R77, R0, R9, R77 ;  /* 0x00000009004d9224 */ /* 0x000fe400078e024d */
[----:B------:R-:W-:Y:S01]  /*53d0*/  @!P1 IMAD R75, R2, R10, R75 ;  /* 0x0000000a024b9224 */ /* 0x000fe200078e024b */
[----:B------:R-:W-:Y:S06]  /*53e0*/  BRA.U !UP0, `(.L_x_98) ;  /* 0x0000000108407547 */ /* 0x000fec000b800000 */
[----:B------:R-:W1:Y:S01]  /*53f0*/  LDCU.64 UR8, c[0x4][0x80] ;  /* 0x01001000ff0877ac */ /* 0x000e620008000a00 */
[----:B------:R-:W-:Y:S01]  /*5400*/  MOV R3, 0x0 ;  /* 0x0000000000037802 */ /* 0x000fe20000000f00 */
[----:B------:R-:W-:Y:S02]  /*5410*/  HFMA2 R12, -RZ, RZ, 0, 5.9604644775390625e-08 ;  /* 0x00000001ff0c7431 */ /* 0x000fe400000001ff */
[----:B------:R-:W-:Y:S02]  /*5420*/  IMAD.MOV.U32 R8, RZ, RZ, 0x70 ;  /* 0x00000070ff087424 */ /* 0x000fe400078e00ff */
[----:B------:R-:W-:Y:S01]  /*5430*/  IMAD.MOV.U32 R13, RZ, RZ, RZ ;  /* 0x000000ffff0d7224 */ /* 0x000fe200078e00ff */
[----:B------:R-:W2:Y:S01]  /*5440*/  LDCU.64 UR6, c[0x4][0x88] ;  /* 0x01001100ff0677ac */ /* 0x000ea20008000a00 */
[----:B------:R-:W3:Y:S01]  /*5450*/  LDC.64 R2, c[0x4][R3] ;  /* 0x0100000003027b82 */ /* 0x000ee20000000a00 */
[----:B------:R-:W4:Y:S01]  /*5460*/  LDCU.64 UR4, c[0x4][0x8] ;  /* 0x01000100ff0477ac */ /* 0x000f220008000a00 */
[----:B-1----:R-:W-:Y:S01]  /*5470*/  MOV R5, UR9 ;  /* 0x0000000900057c02 */ /* 0x002fe20008000f00 */
[----:B------:R-:W-:Y:S01]  /*5480*/  IMAD.U32 R4, RZ, RZ, UR8 ;  /* 0x00000008ff047e24 */ /* 0x000fe2000f8e00ff */
[----:B--2---:R-:W-:Y:S01]  /*5490*/  MOV R7, UR7 ;  /* 0x0000000700077c02 */ /* 0x004fe20008000f00 */
[----:B------:R-:W-:Y:S01]  /*54a0*/  IMAD.U32 R6, RZ, RZ, UR6 ;  /* 0x00000006ff067e24 */ /* 0x000fe2000f8e00ff */
[----:B----4-:R-:W-:Y:S01]  /*54b0*/  MOV R11, UR5 ;  /* 0x00000005000b7c02 */ /* 0x010fe20008000f00 */
[----:B------:R-:W-:Y:S02]  /*54c0*/  IMAD.U32 R10, RZ, RZ, UR4 ;  /* 0x00000004ff0a7e24 */ /* 0x000fe4000f8e00ff */
[----:B------:R-:W-:Y:S07]  /*54d0*/  LEPC R20, `(.L_x_98) ;  /* 0x000000001014794e */ /* 0x000fee0000000000 */
[----:B---3-5:R-:W-:Y:S05]  /*54e0*/  CALL.ABS.NOINC R2 ;  /* 0x0000000002007343 */ /* 0x028fea0003c00000 */
.L_x_98:
[----:B------:R-:W-:Y:S01]  /*54f0*/  LOP3.LUT P0, RZ, R185, 0x1b0, RZ, 0xc0, !PT ;  /* 0x000001b0b9ff7812 */ /* 0x000fe2000780c0ff */
[----:B------:R-:W-:Y:S11]  /*5500*/  BSSY.RECONVERGENT B6, `(.L_x_99) ;  /* 0x0000013000067945 */ /* 0x000ff60003800200 */
[----:B------:R-:W-:Y:S01]  /*5510*/  @!UPT UIADD3 URZ, UPT, UPT, URZ, URZ, URZ ;  /* 0x000000fffffff290 */ /* 0x000fe2000fffe0ff */
[----:B------:R-:W-:Y:S05]  /*5520*/  @!P0 BRA `(.L_x_100) ;  /* 0x0000000000408947 */ /* 0x000fea0003800000 */
        /* <DEDUP_REMOVED lines=16> */
.L_x_100:
[----:B------:R-:W-:Y:S05]  /*5630*/  BSYNC.RECONVERGENT B6 ;  /* 0x0000000000067941 */ /* 0x000fea0003800200 */
.L_x_99:
[----:B------:R-:W-:Y:S01]  /*5640*/  ISETP.NE.U32.AND P3, PT, R156, RZ, PT ;  /* 0x000000ff9c00720c */ /* 0x000fe20003f65070 */
[----:B------:R-:W-:Y:S01]  /*5650*/  UISETP.NE.AND UP1, UPT, UR44, URZ, UPT ;  /* 0x000000ff2c00728c */ /* 0x000fe2000bf25270 */
[----:B------:R-:W-:Y:S02]  /*5660*/  ISETP.NE.U32.AND P4, PT, R152, RZ, PT ;  /* 0x000000ff9800720c */ /* 0x000fe40003f85070 */
[----:B------:R-:W-:Y:S02]  /*5670*/  ISETP.NE.AND.EX P3, PT, R157, RZ, PT, P3 ;  /* 0x000000ff9d00720c */ /* 0x000fe40003f65330 */
[----:B------:R-:W-:Y:S02]  /*5680*/  PLOP3.LUT P1, PT, PT, PT, PT, 0x8, 0x80 ;  /* 0x000000000080781c */ /* 0x000fe40003f2e170 */
[----:B------:R-:W-:Y:S02]  /*5690*/  PLOP3.LUT P0, PT, PT, PT, UP1, 0x80, 0x8 ;  /* 0x000000000008781c */ /* 0x000fe40003f0f018 */
[----:B------:R-:W-:Y:S02]  /*56a0*/  ISETP.NE.AND.EX P4, PT, R153, RZ, PT, P4 ;  /* 0x000000ff9900720c */ /* 0x000fe40003f85340 */
[----:B------:R-:W1:Y:S09]  /*56b0*/  @UP1 LDCU.64 UR4, c[0x0][0x888] ;  /* 0x00011100ff0417ac */ /* 0x000e720008000a00 */
[----:B------:R-:W-:Y:S01]  /*56c0*/  @P0 PLOP3.LUT P1, PT, P3, PT, PT, 0x80, 0x8 ;  /* 0x000000000008081c */ /* 0x000fe20001f2f070 */
[----:B-1----:R-:W-:Y:S04]  /*56d0*/  @UP1 UISETP.NE.U32.AND UP0, UPT, UR4, URZ, UPT ;  /* 0x000000ff0400128c */ /* 0x002fe8000bf05070 */
[----:B------:R-:W-:Y:S04]  /*56e0*/  @UP1 UISETP.NE.AND.EX UP0, UPT, UR5, URZ, UPT, UP0 ;  /* 0x000000ff0500128c */ /* 0x000fe8000bf05300 */
[----:B------:R-:W-:Y:S01]  /*56f0*/  @UP1 USEL UR4, URZ, 0xffffffff, UP0 ;  /* 0xffffffffff041887 */ /* 0x000fe20008000000 */
[----:B------:R-:W-:Y:S11]  /*5700*/  @!P3 BRA `(.L_x_101) ;  /* 0x00000000002cb947 */ /* 0x000ff60003800000 */
[----:B------:R-:W-:Y:S01]  /*5710*/  ISETP.NE.U32.AND P2, PT, R154, RZ, PT ;  /* 0x000000ff9a00720c */ /* 0x000fe20003f45070 */
[----:B------:R-:W-:Y:S03]  /*5720*/  IMAD.MOV.U32 R167, RZ, RZ, 0x1 ;  /* 0x00000001ffa77424 */ /* 0x000fe600078e00ff */
[----:B------:R-:W-:Y:S11]  /*5730*/  ISETP.NE.AND.EX P2, PT, R155, RZ, PT, P2 ;  /* 0x000000ff9b00720c */ /* 0x000ff60003f45320 */
[----:B------:R-:W-:Y:S02]  /*5740*/  @!UPT UIADD3 URZ, UPT, UPT, URZ, URZ, URZ ;  /* 0x000000fffffff290 */ /* 0x000fe4000fffe0ff */
[----:B------:R-:W1:Y:S01]  /*5750*/  @P2 LDC.64 R2, c[0x0][0x888] ;  /* 0x00022200ff022b82 */ /* 0x000e620000000a00 */
[----:B------:R-:W-:Y:S04]  /*5760*/  @P2 IMAD R0, R156, UR36, RZ ;  /* 0x000000249c002c24 */ /* 0x000fe8000f8e02ff */
[----:B-1----:R-:W-:Y:S04]  /*5770*/  @P2 IMAD.WIDE R2, R0, 0x4, R2 ;  /* 0x0000000400022825 */ /* 0x002fe800078e0202 */
[----:B------:R-:W-:Y:S01]  /*5780*/  HFMA2 R0, -RZ, RZ, 0, 5.9604644775390625e-08 ;  /* 0x00000001ff007431 */ /* 0x000fe200000001ff */
[----:B-----5:R1:W5:Y:S04]  /*5790*/  @P2 LDG.E R80, desc[UR40][R2.64] ;  /* 0x0000002802502981 */ /* 0x020368000c1e1900 */
[----:B------:R-:W-:Y:S01]  /*57a0*/  @!P2 PRMT R167, R0, 0x7610, R167 ;  /* 0x0000761000a7a816 */ /* 0x000fe200000000a7 */
[----:B-1----:R-:W2:Y:S06]  /*57b0*/  @!P2 LDC R80, c[0x0][0x880] ;  /* 0x00022000ff50ab82 */ /* 0x002eac0000000800 */
.L_x_101:
[----:B------:R-:W-:Y:S05]  /*57c0*/  @!P4 BRA `(.L_x_102) ;  /* 0x000000000020c947 */ /* 0x000fea0003800000 */
[----:B------:R-:W-:Y:S04]  /*57d0*/  ISETP.NE.U32.AND P2, PT, R146, RZ, PT ;  /* 0x000000ff9200720c */ /* 0x000fe80003f45070 */
[----:B------:R-:W-:Y:S11]  /*57e0*/  ISETP.NE.AND.EX P2, PT, R147, RZ, PT, P2 ;  /* 0x000000ff9300720c */ /* 0x000ff60003f45320 */
[----:B------:R-:W-:Y:S02]  /*57f0*/  @!UPT UIADD3 URZ, UPT, UPT, URZ, URZ, URZ ;  /* 0x000000fffffff290 */ /* 0x000fe4000fffe0ff */
[----:B------:R-:W1:Y:S01]  /*5800*/  @P2 LDC.64 R2, c[0x0][0x8a8] ;  /* 0x00022a00ff022b82 */ /* 0x000e620000000a00 */
[----:B------:R-:W-:Y:S04]  /*5810*/  @P2 IMAD R0, R152, UR36, RZ ;  /* 0x0000002498002c24 */ /* 0x000fe8000f8e02ff */
[----:B-1----:R-:W-:Y:S05]  /*5820*/  @P2 IMAD.WIDE R2, R0, 0x4, R2 ;  /* 0x0000000400022825 */ /* 0x002fea00078e0202 */
[----:B-----5:R1:W5:Y:S02]  /*5830*/  @P2 LDG.E R78, desc[UR40][R2.64] ;  /* 0x00000028024e2981 */ /* 0x020364000c1e1900 */
[----:B-1----:R-:W3:Y:S02]  /*5840*/  @!P2 LDC R78, c[0x0][0x8a0] ;  /* 0x00022800ff4eab82 */ /* 0x002ee40000000800 */
.L_x_102:
[----:B--2--5:R-:W-:Y:S01]  /*5850*/  @P0 ISETP.NE.AND P4, PT, R80, RZ, PT ;  /* 0x000000ff5000020c */ /* 0x024fe20003f85270 */
[----:B------:R-:W-:Y:S01]  /*5860*/  IMAD.U32 R0, RZ, RZ, UR4 ;  /* 0x00000004ff007e24 */ /* 0x000fe2000f8e00ff */
[----:B------:R-:W-:Y:S01]  /*5870*/  @P0 LOP3.LUT P2, RZ, R167, 0xff, RZ, 0xc0, !PT ;  /* 0x000000ffa7ff0812 */ /* 0x000fe2000784c0ff */
[----:B------:R-:W-:Y:S01]  /*5880*/  BSSY B1, `(.L_x_103) ;  /* 0x000003d000017945 */ /* 0x000fe20003800000 */
[----:B------:R-:W-:Y:S01]  /*5890*/  @P0 SEL R3, RZ, 0xffffffff, P4 ;  /* 0xffffffffff030807 */ /* 0x000fe20002000000 */
[C---:B------:R-:W-:Y:S01]  /*58a0*/  IMAD R64, R76.reuse, 0x40, R79 ;  /* 0x000000404c407824 */ /* 0x040fe200078e024f */
[----:B------:R-:W-:Y:S02]  /*58b0*/  LEA R187, R76, UR43, 0x3 ;  /* 0x0000002b4cbb7c11 */ /* 0x000fe4000f8e18ff */
[----:B------:R-:W-:Y:S02]  /*58c0*/  CS2R R98, SRZ ;  /* 0x0000000000627805 */ /* 0x000fe4000001ff00 */
[----:B------:R-:W-:Y:S02]  /*58d0*/  @P1 SEL R3, R0, R3, !P2 ;  /* 0x0000000300031207 */ /* 0x000fe40005000000 */
[----:B------:R-:W-:Y:S02]  /*58e0*/  CS2R R96, SRZ ;  /* 0x0000000000607805 */ /* 0x000fe4000001ff00 */
[----:B------:R-:W-:Y:S02]  /*58f0*/  SHF.L.U32 R2, R184, 0x1f, RZ ;  /* 0x0000001fb8027819 */ /* 0x000fe400000006ff */
[----:B------:R-:W-:Y:S02]  /*5900*/  CS2R R94, SRZ ;  /* 0x00000000005e7805 */ /* 0x000fe4000001ff00 */
[----:B------:R-:W-:Y:S02]  /*5910*/  @P0 LOP3.LUT R3, R3, 0x1, RZ, 0xc0, !PT ;  /* 0x0000000103030812 */ /* 0x000fe400078ec0ff */
[----:B------:R-:W-:Y:S02]  /*5920*/  CS2R R92, SRZ ;  /* 0x00000000005c7805 */ /* 0x000fe4000001ff00 */
[----:B------:R-:W-:Y:S02]  /*5930*/  PLOP3.LUT P5, PT, PT, PT, PT, 0x8, 0x80 ;  /* 0x000000000080781c */ /* 0x000fe40003fae170 */
[----:B------:R-:W-:Y:S02]  /*5940*/  CS2R R90, SRZ ;  /* 0x00000000005a7805 */ /* 0x000fe4000001ff00 */
[----:B------:R-:W-:Y:S02]  /*5950*/  ISETP.NE.U32.OR P1, PT, R3, 0x1, !P0 ;  /* 0x000000010300780c */ /* 0x000fe40004725470 */
[----:B------:R-:W-:Y:S02]  /*5960*/  CS2R R88, SRZ ;  /* 0x0000000000587805 */ /* 0x000fe4000001ff00 */
[----:B------:R-:W-:Y:S02]  /*5970*/  CS2R R86, SRZ ;  /* 0x0000000000567805 */ /* 0x000fe4000001ff00 */
[----:B------:R-:W-:Y:S07]  /*5980*/  CS2R R84, SRZ ;  /* 0x0000000000547805 */ /* 0x000fee000001ff00 */
[----:B------:R-:W-:Y:S04]  /*5990*/  @P1 SHF.L.U32 R4, R182, 0x1f, RZ ;  /* 0x0000001fb6041819 */ /* 0x000fe800000006ff */
[----:B------:R-:W1:Y:S01]  /*59a0*/  @P1 SYNCS.PHASECHK.TRANS64.TRYWAIT P0, [UR43+0x50], R4 ;  /* 0x00005004ff0015a7 */ /* 0x000e62000800112b */
[----:B------:R2:W4:Y:S01]  /*59b0*/  SYNCS.PHASECHK.TRANS64.TRYWAIT P4, [R187+URZ+0x90], R2 ;  /* 0x00009002bb0075a7 */ /* 0x00052200080811ff */
[----:B-1----:R-:W-:Y:S01]  /*59c0*/  @P1 PLOP3.LUT P5, PT, P0, PT, PT, 0x8, 0x80 ;  /* 0x000000000080181c */ /* 0x002fe200007ae170 */
[----:B------:R-:W-:Y:S01]  /*59d0*/  @!UPT UIADD3 URZ, UPT, UPT, URZ, URZ, URZ ;  /* 0x000000fffffff290 */ /* 0x000fe2000fffe0ff */
[----:B--2-4-:R-:W-:Y:S11]  /*59e0*/  @!P1 BRA `(.L_x_104) ;  /* 0x0000000000989947 */ /* 0x014ff60003800000 */
[----:B------:R-:W-:Y:S01]  /*59f0*/  ISETP.NE.U32.AND P0, PT, RZ, UR38, PT ;  /* 0x00000026ff007c0c */ /* 0x000fe2000bf05070 */
[----:B------:R-:W-:Y:S01]  /*5a00*/  BSSY B0, `(.L_x_105) ;  /* 0x0000016000007945 */ /* 0x000fe20003800000 */
[----:B------:R-:W-:Y:S02]  /*5a10*/  ISETP.NE.AND P2, PT, R80, RZ, PT ;  /* 0x000000ff5000720c */ /* 0x000fe40003f45270 */
[----:B------:R-:W-:Y:S02]  /*5a20*/  CS2R R86, SRZ ;  /* 0x0000000000567805 */ /* 0x000fe4000001ff00 */
[----:B------:R-:W-:Y:S02]  /*5a30*/  ISETP.NE.AND.EX P0, PT, RZ, UR39, PT, P0 ;  /* 0x00000027ff007c0c */ /* 0x000fe4000bf05300 */
[----:B------:R-:W-:Y:S02]  /*5a40*/  CS2R R84, SRZ ;  /* 0x0000000000547805 */ /* 0x000fe4000001ff00 */
[----:B------:R-:W-:Y:S02]  /*5a50*/  LOP3.LUT P1, RZ, R167, 0xff, RZ, 0xc0, !PT ;  /* 0x000000ffa7ff7812 */ /* 0x000fe4000782c0ff */
[----:B------:R-:W-:Y:S02]  /*5a60*/  CS2R R90, SRZ ;  /* 0x00000000005a7805 */ /* 0x000fe4000001ff00 */
[----:B------:R-:W-:Y:S02]  /*5a70*/  SEL R0, RZ, 0xffffffff, P2 ;  /* 0xffffffffff007807 */ /* 0x000fe40001000000 */
[----:B------:R-:W-:Y:S02]  /*5a80*/  CS2R R88, SRZ ;  /* 0x0000000000587805 */ /* 0x000fe4000001ff00 */
[----:B------:R-:W-:Y:S02]  /*5a90*/  SEL R3, RZ, 0xffffffff, P0 ;  /* 0xffffffffff037807 */ /* 0x000fe40000000000 */
[----:B------:R-:W-:Y:S02]  /*5aa0*/  CS2R R94, SRZ ;  /* 0x00000000005e7805 */ /* 0x000fe4000001ff00 */
[----:B------:R-:W-:Y:S02]  /*5ab0*/  CS2R R92, SRZ ;  /* 0x00000000005c7805 */ /* 0x000fe4000001ff00 */
[----:B------:R-:W-:Y:S02]  /*5ac0*/  CS2R R98, SRZ ;  /* 0x0000000000627805 */ /* 0x000fe4000001ff00 */
[----:B------:R-:W-:Y:S02]  /*5ad0*/  @P3 SEL R0, R3, R0, !P1 ;  /* 0x0000000003003207 */ /* 0x000fe40004800000 */
[----:B------:R-:W-:Y:S02]  /*5ae0*/  CS2R R96, SRZ ;  /* 0x0000000000607805 */ /* 0x000fe4000001ff00 */
[----:B------:R-:W-:Y:S04]  /*5af0*/  LOP3.LUT R0, R0, 0x1, RZ, 0xc0, !PT ;  /* 0x0000000100007812 */ /* 0x000fe800078ec0ff */
[----:B------:R-:W-:Y:S01]  /*5b00*/  ISETP.NE.U32.AND P0, PT, R0, 0x1, PT ;  /* 0x000000010000780c */ /* 0x000fe20003f05070 */
[----:B------:R-:W-:Y:S01]  /*5b10*/  @!UPT UIADD3 URZ, UPT, UPT, URZ, URZ, URZ ;  /* 0x000000fffffff290 */ /* 0x000fe2000fffe0ff */
[----:B------:R-:W-:Y:S11]  /*5b20*/  @!P5 BRA `(.L_x_106) ;  /* 0x00000000000cd947 */ /* 0x000ff60003800000 */
[----:B------:R-:W-:Y:S04]  /*5b30*/  SHF.L.U32 R3, R182, 0x1f, RZ ;  /* 0x0000001fb6037819 */ /* 0x000fe800000006ff */
[----:B------:R-:W1:Y:S02]  /*5b40*/  SYNCS.PHASECHK.TRANS64.TRYWAIT P1, [UR43+0x50], R3 ;  /* 0x00005003ff0075a7 */ /* 0x000e64000802112b */
[----:B-1----:R-:W-:Y:S05]  /*5b50*/  @!P1 BRA `(.L_x_107) ;  /* 0x0000002000009947 */ /* 0x002fea0003800000 */
.L_x_106:
[----:B------:R-:W-:Y:S05]  /*5b60*/  BSYNC B0 ;  /* 0x0000000000007941 */ /* 0x000fea0003800000 */
.L_x_105:
[----:B------:R2:W4:Y:S01]  /*5b70*/  @P0 LDS.128 R84, [R179+UR43+0x200] ;  /* 0x0002002bb3540984 */ /* 0x0005220008000c00 */
[----:B------:R-:W-:Y:S01]  /*5b80*/  UIADD3 UR4, UPT, UPT, UR43, 0x58, URZ ;  /* 0x000000582b047890 */ /* 0x000fe2000fffe0ff */
[----:B------:R-:W-:Y:S02]  /*5b90*/  LOP3.LUT R182, R182, 0x1, RZ, 0x3c, !PT ;  /* 0x00000001b6b67812 */ /* 0x000fe400078e3cff */
[----:B------:R2:W1:Y:S01]  /*5ba0*/  @P0 LDS.128 R88, [R178+0x200] ;  /* 0x00020000b2580984 */ /* 0x0004620000000c00 */
[----:B------:R-:W-:Y:S03]  /*5bb0*/  UPRMT UR4, UR37, 0x654, UR4 ;  /* 0x0000065425047896 */ /* 0x000fe60008000004 */
[----:B------:R2:W1:Y:S04]  /*5bc0*/  @P0 LDS.128 R92, [R177+0x200] ;  /* 0x00020000b15c0984 */ /* 0x0004680000000c00 */
[----:B------:R2:W1:Y:S01]  /*5bd0*/  @P0 LDS.128 R96, [R176+0x200] ;  /* 0x00020000b0600984 */ /* 0x0004620000000c00 */
[----:B------:R-:W-:Y:S01]  /*5be0*/  @!PT LDS RZ, [RZ] ;  /* 0x00000000fffff984 */ /* 0x000fe20000000800 */
[----:B------:R-:W-:Y:S01]  /*5bf0*/  @!PT LDS RZ, [RZ] ;  /* 0x00000000fffff984 */ /* 0x000fe20000000800 */
[----:B------:R-:W-:Y:S01]  /*5c00*/  @!PT LDS RZ, [RZ] ;  /* 0x00000000fffff984 */ /* 0x000fe20000000800 */
[----:B------:R-:W-:Y:S01]  /*5c10*/  @!PT LDS RZ, [RZ] ;  /* 0x00000000fffff984 */ /* 0x000fe20000000800 */
[----:B------:R5:W-:Y:S06]  /*5c20*/  MEMBAR.ALL.CTA ;  /* 0x0000000000007992 */ /* 0x000bec0000008000 */
[----:B-----5:R-:W5:Y:S02]  /*5c30*/  FENCE.VIEW.ASYNC.S ;  /* 0x00000000000073c6 */ /* 0x020f640000000000 */
[----:B-----5:R-:W-:Y:S01]  /*5c40*/  SYNCS.ARRIVE.TRANS64.RED.A1T0 RZ, [UR4], RZ ;  /* 0x000000ffffff79a7 */ /* 0x020fe20008100404 */
.L_x_104:
[----:B------:R-:W-:Y:S05]  /*5c50*/  BSYNC B1 ;  /* 0x0000000000017941 */ /* 0x000fea0003800000 */
.L_x_103:
[----:B-1----:R-:W-:Y:S04]  /*5c60*/  SHF.R.U32.HI R3, RZ, 0x15, R64 ;  /* 0x00000015ff037819 */ /* 0x002fe80000011640 */
[----:B------:R-:W-:Y:S01]  /*5c70*/  LOP3.LUT P0, RZ, R3, 0x3, R180, 0x48, !PT ;  /* 0x0000000303ff7812 */ /* 0x000fe200078048b4 */
[----:B------:R-:W-:Y:S01]  /*5c80*/  @!UPT UIADD3 URZ, UPT, UPT, URZ, URZ, URZ ;  /* 0x000000fffffff290 */ /* 0x000fe2000fffe0ff */
[----:B------:R-:W-:Y:S11]  /*5c90*/  @P4 BRA `(.L_x_108) ;  /* 0x0000000000084947 */ /* 0x000ff60003800000 */
[----:B------:R-:W1:Y:S02]  /*5ca0*/  SYNCS.PHASECHK.TRANS64.TRYWAIT P1, [R187+URZ+0x90], R2 ;  /* 0x00009002bb0075a7 */ /* 0x000e6400080211ff */
[----:B-1----:R-:W-:Y:S05]  /*5cb0*/  @!P1 BRA `(.L_x_109) ;  /* 0x0000001c00c09947 */ /* 0x002fea0003800000 */
.L_x_108:
[----:B------:R-:W-:Y:S05]  /*5cc0*/  @!P0 BRA `(.L_x_110) ;  /* 0x0000000000408947 */ /* 0x000fea0003800000 */
[----:B------:R-:W1:Y:S01]  /*5cd0*/  LDCU.64 UR8, c[0x4][0x70] ;  /* 0x01000e00ff0877ac */ /* 0x000e620008000a00 */
[----:B------:R-:W-:Y:S01]  /*5ce0*/  MOV R3, 0x0 ;  /* 0x0000000000037802 */ /* 0x000fe20000000f00 */
[----:B------:R-:W-:Y:S02]  /*5cf0*/  HFMA2 R12, -RZ, RZ, 0, 5.9604644775390625e-08 ;  /* 0x00000001ff0c7431 */ /* 0x000fe400000001ff */
[----:B------:R-:W-:Y:S02]  /*5d00*/  IMAD.MOV.U32 R8, RZ, RZ, 0x192 ;  /* 0x00000192ff087424 */ /* 0x000fe400078e00ff */
[----:B------:R-:W-:Y:S01]  /*5d10*/  IMAD.MOV.U32 R13, RZ, RZ, RZ ;  /* 0x000000ffff0d7224 */ /* 0x000fe200078e00ff */
[----:B------:R-:W5:Y:S01]  /*5d20*/  LDCU.64 UR6, c[0x4][0x78] ;  /* 0x01000f00ff0677ac */ /* 0x000f620008000a00 */
[----:B------:R-:W2:Y:S01]  /*5d30*/  LDC.64 R2, c[0x4][R3] ;  /* 0x0100000003027b82 */ /* 0x000ea20000000a00 */
[----:B------:R-:W3:Y:S01]  /*5d40*/  LDCU.64 UR4, c[0x4][0x10] ;  /* 0x01000200ff0477ac */ /* 0x000ee20008000a00 */
[----:B-1----:R-:W-:Y:S01]  /*5d50*/  MOV R5, UR9 ;  /* 0x0000000900057c02 */ /* 0x002fe20008000f00 */
[----:B------:R-:W-:Y:S01]  /*5d60*/  IMAD.U32 R4, RZ, RZ, UR8 ;  /* 0x00000008ff047e24 */ /* 0x000fe2000f8e00ff */
[----:B-----5:R-:W-:Y:S01]  /*5d70*/  MOV R7, UR7 ;  /* 0x0000000700077c02 */ /* 0x020fe20008000f00 */
[----:B------:R-:W-:Y:S01]  /*5d80*/  IMAD.U32 R6, RZ, RZ, UR6 ;  /* 0x00000006ff067e24 */ /* 0x000fe2000f8e00ff */
[----:B---3--:R-:W-:Y:S01]  /*5d90*/  MOV R11, UR5 ;  /* 0x00000005000b7c02 */ /* 0x008fe20008000f00 */
[----:B------:R-:W-:Y:S02]  /*5da0*/  IMAD.U32 R10, RZ, RZ, UR4 ;  /* 0x00000004ff0a7e24 */ /* 0x000fe4000f8e00ff */
[----:B------:R-:W-:Y:S07]  /*5db0*/  LEPC R20, `(.L_x_110) ;  /* 0x000000001014794e */ /* 0x000fee0000000000 */
[----:B--2-4-:R-:W-:Y:S05]  /*5dc0*/  CALL.ABS.NOINC R2 ;  /* 0x0000000002007343 */ /* 0x014fea0003c00000 */
.L_x_110:
[----:B------:R-:W-:Y:S01]  /*5dd0*/  LOP3.LUT P0, RZ, R175, 0x60, RZ, 0xc0, !PT ;  /* 0x00000060afff7812 */ /* 0x000fe2000780c0ff */
[----:B------:R-:W-:Y:S05]  /*5de0*/  WARPSYNC.ALL ;  /* 0x0000000000007948 */ /* 0x000fea0003800000 */
[----:B------:R-:W-:Y:S01]  /*5df0*/  R2UR UR4, R64 ;  /* 0x00000000400472ca */ /* 0x000fe200000e0000 */
[----:B----4-:R-:W-:Y:S01]  /*5e00*/  IMAD.U32 R140, R86, 0x10000, RZ ;  /* 0x00010000568c7824 */ /* 0x010fe200078e00ff */
[C---:B------:R-:W-:Y:S01]  /*5e10*/  SHF.L.U32 R83, R84.reuse, 0x10, RZ ;  /* 0x0000001054537819 */ /* 0x040fe200000006ff */
[----:B------:R-:W-:Y:S01]  /*5e20*/  IMAD.U32 R125, R91, 0x10000, RZ ;  /* 0x000100005b7d7824 */ /* 0x000fe200078e00ff */
[----:B------:R-:W-:Y:S01]  /*5e30*/  PRMT R81, R84, 0x8880, RZ ;  /* 0x0000888054517816 */ /* 0x000fe200000000ff */
[----:B------:R-:W-:Y:S01]  /*5e40*/  IMAD.U32 R114, R96, 0x10000, RZ ;  /* 0x0001000060727824 */ /* 0x000fe200078e00ff */
[----:B------:R-:W-:Y:S01]  /*5e50*/  SHF.L.U32 R82, R84, 0x8, RZ ;  /* 0x0000000854527819 */ /* 0x000fe200000006ff */
[----:B------:R-:W-:Y:S01]  /*5e60*/  IMAD.SHL.U32 R133, R88, 0x100, RZ ;  /* 0x0000010058857824 */ /* 0x000fe200078e00ff */
[----:B------:R-:W-:Y:S01]  /*5e70*/  SHF.R.S32.HI R83, RZ, 0x18, R83 ;  /* 0x00000018ff537819 */ /* 0x000fe20000011453 */
[----:B------:R-:W-:Y:S01]  /*5e80*/  IMAD.SHL.U32 R118, R93, 0x100, RZ ;  /* 0x000001005d767824 */ /* 0x000fe200078e00ff */
[----:B------:R-:W-:Y:S01]  /*5e90*/  PRMT R144, R85, 0x8880, RZ ;  /* 0x0000888055907816 */ /* 0x000fe200000000ff */
[----:B------:R-:W-:Y:S01]  /*5ea0*/  IMAD.SHL.U32 R103, R98, 0x100, RZ ;  /* 0x0000010062677824 */ /* 0x000fe200078e00ff */
[----:B------:R-:W-:Y:S01]  /*5eb0*/  SHF.R.S32.HI R82, RZ, 0x18, R82 ;  /* 0x00000018ff527819 */ /* 0x000fe20000011452 */
[----:B------:R-:W1:Y:S01]  /*5ec0*/  LDTM.x64 R4, tmem[UR4] ;  /* 0x00000004000479ee */ /* 0x000e620008340000 */
[----:B------:R-:W-:Y:S01]  /*5ed0*/  SHF.R.S32.HI R84, RZ, 0x18, R84 ;  /* 0x00000018ff547819 */ /* 0x000fe20000011454 */
[----:B------:R-:W-:Y:S01]  /*5ee0*/  NOP ;  /* 0x0000000000007918 */ /* 0x000fe20000000000 */
[----:B------:R-:W-:Y:S01]  /*5ef0*/  IADD3 R187, PT, PT, R187, 0xb0, RZ ;  /* 0x000000b0bbbb7810 */ /* 0x000fe20007ffe0ff */
[----:B------:R-:W-:Y:S01]  /*5f00*/  BSSY.RECONVERGENT B0, `(.L_x_111) ;  /* 0x000011f000007945 */ /* 0x000fe20003800200 */
[----:B------:R-:W-:Y:S02]  /*5f10*/  SHF.L.U32 R143, R85, 0x10, RZ ;  /* 0x00000010558f7819 */ /* 0x000fe400000006ff */
[----:B------:R-:W-:Y:S02]  /*5f20*/  LOP3.LUT R187, R187, 0xfefffff8, RZ, 0xc0, !PT ;  /* 0xfefffff8bbbb7812 */ /* 0x000fe400078ec0ff */
[----:B------:R-:W-:Y:S02]  /*5f30*/  PRMT R141, R86, 0x8880, RZ ;  /* 0x00008880568d7816 */ /* 0x000fe400000000ff */
[----:B-1----:R1:W-:Y:S01]  /*5f40*/  SYNCS.ARRIVE.TRANS64.RED.A1T0 RZ, [R187+URZ], RZ ;  /* 0x000000ffbbff79a7 */ /* 0x0023e200081004ff */
[C---:B------:R-:W-:Y:S02]  /*5f50*/  PRMT R138, R87.reuse, 0x8880, RZ ;  /* 0x00008880578a7816 */ /* 0x040fe400000000ff */
[----:B------:R-:W-:Y:S02]  /*5f60*/  SHF.L.U32 R137, R87, 0x10, RZ ;  /* 0x0000001057897819 */ /* 0x000fe400000006ff */
[C---:B------:R-:W-:Y:S02]  /*5f70*/  PRMT R135, R88.reuse, 0x8880, RZ ;  /* 0x0000888058877816 */ /* 0x040fe400000000ff */
[----:B------:R-:W-:Y:S02]  /*5f80*/  SHF.L.U32 R134, R88, 0x10, RZ ;  /* 0x0000001058867819 */ /* 0x000fe400000006ff */
[C---:B------:R-:W-:Y:S02]  /*5f90*/  PRMT R132, R89.reuse, 0x8880, RZ ;  /* 0x0000888059847816 */ /* 0x040fe400000000ff */
[----:B------:R-:W-:Y:S01]  /*5fa0*/  SHF.R.S32.HI R88, RZ, 0x18, R88 ;  /* 0x00000018ff587819 */ /* 0x000fe20000011458 */
[C---:B---3--:R-:W-:Y:S01]  /*5fb0*/  IMAD R0, R78.reuse, R4, RZ ;  /* 0x000000044e007224 */ /* 0x048fe200078e02ff */
[----:B------:R-:W-:Y:S01]  /*5fc0*/  SHF.L.U32 R131, R89, 0x10, RZ ;  /* 0x0000001059837819 */ /* 0x000fe200000006ff */
[----:B------:R-:W-:Y:S01]  /*5fd0*/  IMAD R2, R78, R5, RZ ;  /* 0x000000054e027224 */ /* 0x000fe200078e02ff */
[----:B------:R-:W-:Y:S01]  /*5fe0*/  PRMT R129, R90, 0x8880, RZ ;  /* 0x000088805a817816 */ /* 0x000fe200000000ff */
[----:B------:R-:W-:Y:S01]  /*5ff0*/  IMAD R3, R78, R6, RZ ;  /* 0x000000064e037224 */ /* 0x000fe200078e02ff */
[----:B------:R-:W-:Y:S01]  /*6000*/  SHF.L.U32 R128, R90, 0x10, RZ ;  /* 0x000000105a807819 */ /* 0x000fe200000006ff */
[----:B------:R-:W-:Y:S01]  /*6010*/  IMAD R0, R81, R80, R0 ;  /* 0x0000005051007224 */ /* 0x000fe200078e0200 */
[----:B------:R-:W-:Y:S01]  /*6020*/  MOV R81, R144 ;  /* 0x0000009000517202 */ /* 0x000fe20000000f00 */
[----:B------:R-:W-:Y:S01]  /*6030*/  IMAD R7, R78, R7, RZ ;  /* 0x000000074e077224 */ /* 0x000fe200078e02ff */
[----:B------:R-:W-:Y:S01]  /*6040*/  PRMT R126, R91, 0x8880, RZ ;  /* 0x000088805b7e7816 */ /* 0x000fe200000000ff */
[-C--:B------:R-:W-:Y:S01]  /*6050*/  IMAD R2, R83, R80.reuse, R2 ;  /* 0x0000005053027224 */ /* 0x080fe200078e0202 */
[----:B------:R-:W-:Y:S01]  /*6060*/  PRMT R123, R92, 0x8880, RZ ;  /* 0x000088805c7b7816 */ /* 0x000fe200000000ff */
[----:B------:R-:W-:Y:S01]  /*6070*/  IMAD R3, R82, R80, R3 ;  /* 0x0000005052037224 */ /* 0x000fe200078e0203 */
[----:B------:R-:W-:Y:S01]  /*6080*/  SHF.R.S32.HI R82, RZ, 0x18, R143 ;  /* 0x00000018ff527819 */ /* 0x000fe2000001148f */
[----:B------:R-:W-:Y:S01]  /*6090*/  IMAD R8, R78, R8, RZ ;  /* 0x000000084e087224 */ /* 0x000fe200078e02ff */
[----:B------:R-:W-:Y:S01]  /*60a0*/  SHF.L.U32 R122, R92, 0x10, RZ ;  /* 0x000000105c7a7819 */ /* 0x000fe200000006ff */
[----:B------:R-:W-:Y:S01]  /*60b0*/  IMAD R7, R84, R80, R7 ;  /* 0x0000005054077224 */ /* 0x000fe200078e0207 */
[C---:B------:R-:W-:Y:S01]  /*60c0*/  PRMT R120, R93.reuse, 0x8880, RZ ;  /* 0x000088805d787816 */ /* 0x040fe200000000ff */
[C---:B------:R-:W-:Y:S01]  /*60d0*/  IMAD R9, R78.reuse, R9, RZ ;  /* 0x000000094e097224 */ /* 0x040fe200078e02ff */
[----:B------:R-:W-:Y:S01]  /*60e0*/  SHF.L.U32 R119, R93, 0x10, RZ ;  /* 0x000000105d777819 */ /* 0x000fe200000006ff */
[C---:B------:R-:W-:Y:S01]  /*60f0*/  IMAD R10, R78.reuse, R10, RZ ;  /* 0x0000000a4e0a7224 */ /* 0x040fe200078e02ff */
[----:B------:R-:W-:Y:S01]  /*6100*/  I2IP.S8.S32.SAT R149, R7, R3, RZ ;  /* 0x0000000307957239 */ /* 0x000fe200000014ff */
[----:B------:R-:W-:Y:S01]  /*6110*/  IMAD R8, R81, R80, R8 ;  /* 0x0000005051087224 */ /* 0x000fe200078e0208 */
[----:B------:R-:W-:Y:S01]  /*6120*/  MOV R81, R141 ;  /* 0x0000008d00517202 */ /* 0x000fe20000000f00 */
[----:B------:R-:W-:Y:S01]  /*6130*/  IMAD R11, R78, R11, RZ ;  /* 0x0000000b4e0b7224 */ /* 0x000fe200078e02ff */
[----:B------:R-:W-:Y:S01]  /*6140*/  I2IP.S8.S32.SAT R148, R2, R0, R149 ;  /* 0x0000000002947239 */ /* 0x000fe20000001495 */
[----:B------:R-:W-:Y:S01]  /*6150*/  IMAD R9, R82, R80, R9 ;  /* 0x0000005052097224 */ /* 0x000fe200078e0209 */
[----:B------:R-:W-:Y:S01]  /*6160*/  SHF.R.S32.HI R82, RZ, 0x18, R140 ;  /* 0x00000018ff527819 */ /* 0x000fe2000001148c */
[----:B------:R-:W-:Y:S01]  /*6170*/  IMAD R12, R78, R12, RZ ;  /* 0x0000000c4e0c7224 */ /* 0x000fe200078e02ff */
[----:B------:R-:W-:Y:S01]  /*6180*/  PRMT R117, R94, 0x8880, RZ ;  /* 0x000088805e757816 */ /* 0x000fe200000000ff */
[C---:B------:R-:W-:Y:S01]  /*6190*/  IMAD R13, R78.reuse, R13, RZ ;  /* 0x0000000d4e0d7224 */ /* 0x040fe200078e02ff */
[----:B------:R-:W-:Y:S01]  /*61a0*/  SHF.R.S32.HI R93, RZ, 0x18, R93 ;  /* 0x00000018ff5d7819 */ /* 0x000fe2000001145d */
[----:B------:R-:W-:Y:S01]  /*61b0*/  IMAD R14, R78, R14, RZ ;  /* 0x0000000e4e0e7224 */ /* 0x000fe200078e02ff */
[----:B------:R-:W-:Y:S01]  /*61c0*/  SHF.L.U32 R115, R94, 0x10, RZ ;  /* 0x000000105e737819 */ /* 0x000fe200000006ff */
[C---:B------:R-:W-:Y:S01]  /*61d0*/  IMAD R15, R78.reuse, R15, RZ ;  /* 0x0000000f4e0f7224 */ /* 0x040fe200078e02ff */
[C---:B------:R-:W-:Y:S01]  /*61e0*/  PRMT R111, R95.reuse, 0x8880, RZ ;  /* 0x000088805f6f7816 */ /* 0x040fe200000000ff */
[C---:B------:R-:W-:Y:S01]  /*61f0*/  IMAD R4, R78.reuse, R16, RZ ;  /* 0x000000104e047224 */ /* 0x040fe200078e02ff */
[----:B------:R-:W-:Y:S01]  /*6200*/  SHF.L.U32 R110, R95, 0x10, RZ ;  /* 0x000000105f6e7819 */ /* 0x000fe200000006ff */
[----:B------:R-:W-:Y:S01]  /*6210*/  IMAD R5, R78, R17, RZ ;  /* 0x000000114e057224 */ /* 0x000fe200078e02ff */
[----:B------:R-:W-:Y:S01]  /*6220*/  PRMT R116, R96, 0x8880, RZ ;  /* 0x0000888060747816 */ /* 0x000fe200000000ff */
[C---:B------:R-:W-:Y:S01]  /*6230*/  IMAD R6, R78.reuse, R18, RZ ;  /* 0x000000124e067224 */ /* 0x040fe200078e02ff */
[C---:B------:R-:W-:Y:S01]  /*6240*/  PRMT R108, R97.reuse, 0x8880, RZ ;  /* 0x00008880616c7816 */ /* 0x040fe200000000ff */
[C---:B------:R-:W-:Y:S01]  /*6250*/  IMAD R19, R78.reuse, R19, RZ ;  /* 0x000000134e137224 */ /* 0x040fe200078e02ff */
[----:B------:R-:W-:Y:S01]  /*6260*/  SHF.R.S32.HI R84, RZ, 0x18, R96 ;  /* 0x00000018ff547819 */ /* 0x000fe20000011460 */
[C---:B------:R-:W-:Y:S01]  /*6270*/  IMAD R16, R78.reuse, R20, RZ ;  /* 0x000000144e107224 */ /* 0x040fe200078e02ff */
[----:B------:R-:W-:Y:S01]  /*6280*/  SHF.L.U32 R107, R97, 0x10, RZ ;  /* 0x00000010616b7819 */ /* 0x000fe200000006ff */
[----:B------:R-:W-:Y:S01]  /*6290*/  IMAD R17, R78, R21, RZ ;  /* 0x000000154e117224 */ /* 0x000fe200078e02ff */
[----:B------:R-:W-:Y:S01]  /*62a0*/  PRMT R105, R98, 0x8880, RZ ;  /* 0x0000888062697816 */ /* 0x000fe200000000ff */
[----:B------:R-:W-:Y:S01]  /*62b0*/  IMAD R18, R78, R22, RZ ;  /* 0x000000164e127224 */ /* 0x000fe200078e02ff */
[----:B------:R-:W-:Y:S01]  /*62c0*/  SHF.L.U32 R104, R98, 0x10, RZ ;  /* 0x0000001062687819 */ /* 0x000fe200000006ff */
[C---:B------:R-:W-:Y:S01]  /*62d0*/  IMAD R23, R78.reuse, R23, RZ ;  /* 0x000000174e177224 */ /* 0x040fe200078e02ff */
[C---:B------:R-:W-:Y:S01]  /*62e0*/  PRMT R102, R99.reuse, 0x8880, RZ ;  /* 0x0000888063667816 */ /* 0x040fe200000000ff */
[C---:B------:R-:W-:Y:S01]  /*62f0*/  IMAD R20, R78.reuse, R24, RZ ;  /* 0x000000184e147224 */ /* 0x040fe200078e02ff */
[----:B------:R-:W-:Y:S01]  /*6300*/  SHF.L.U32 R101, R99, 0x10, RZ ;  /* 0x0000001063657819 */ /* 0x000fe200000006ff */
[C---:B------:R-:W-:Y:S01]  /*6310*/  IMAD R21, R78.reuse, R25, RZ ;  /* 0x000000194e157224 */ /* 0x040fe200078e02ff */
[----:B------:R-:W-:Y:S01]  /*6320*/  SHF.L.U32 R142, R85, 0x8, RZ ;  /* 0x00000008558e7819 */ /* 0x000fe200000006ff */
[C---:B------:R-:W-:Y:S01]  /*6330*/  IMAD R22, R78.reuse, R26, RZ ;  /* 0x0000001a4e167224 */ /* 0x040fe200078e02ff */
[----:B------:R-:W-:Y:S01]  /*6340*/  SHF.R.S32.HI R85, RZ, 0x18, R85 ;  /* 0x00000018ff557819 */ /* 0x000fe20000011455 */
[C---:B------:R-:W-:Y:S01]  /*6350*/  IMAD R27, R78.reuse, R27, RZ ;  /* 0x0000001b4e1b7224 */ /* 0x040fe200078e02ff */
[----:B------:R-:W-:Y:S01]  /*6360*/  SHF.R.S32.HI R83, RZ, 0x18, R142 ;  /* 0x00000018ff537819 */ /* 0x000fe2000001148e */
[----:B------:R-:W-:Y:S01]  /*6370*/  IMAD R24, R78, R28, RZ ;  /* 0x0000001c4e187224 */ /* 0x000fe200078e02ff */
[----:B------:R-:W-:Y:S01]  /*6380*/  SHF.L.U32 R139, R86, 0x8, RZ ;  /* 0x00000008568b7819 */ /* 0x000fe200000006ff */
[----:B------:R-:W-:Y:S01]  /*6390*/  IMAD R25, R78, R29, RZ ;  /* 0x0000001d4e197224 */ /* 0x000fe200078e02ff */
[----:B------:R-:W-:Y:S01]  /*63a0*/  SHF.R.S32.HI R86, RZ, 0x18, R86 ;  /* 0x00000018ff567819 */ /* 0x000fe20000011456 */
[-C--:B------:R-:W-:Y:S01]  /*63b0*/  IMAD R10, R83, R80.reuse, R10 ;  /* 0x00000050530a7224 */ /* 0x080fe200078e020a */
[----:B------:R-:W-:Y:S01]  /*63c0*/  SHF.R.S32.HI R83, RZ, 0x18, R139 ;  /* 0x00000018ff537819 */ /* 0x000fe2000001148b */
[-C--:B------:R-:W-:Y:S01]  /*63d0*/  IMAD R11, R85, R80.reuse, R11 ;  /* 0x00000050550b7224 */ /* 0x080fe200078e020b */
[----:B------:R-:W-:Y:S01]  /*63e0*/  SHF.R.S32.HI R85, RZ, 0x18, R133 ;  /* 0x00000018ff557819 */ /* 0x000fe20000011485 */
[-C--:B------:R-:W-:Y:S01]  /*63f0*/  IMAD R12, R81, R80.reuse, R12 ;  /* 0x00000050510c7224 */ /* 0x080fe200078e020c */
[----:B------:R-:W-:Y:S01]  /*6400*/  SHF.L.U32 R136, R87, 0x8, RZ ;  /* 0x0000000857887819 */ /* 0x000fe200000006ff */
[----:B------:R-:W-:Y:S01]  /*6410*/  IMAD R13, R82, R80, R13 ;  /* 0x00000050520d7224 */ /* 0x000fe200078e020d */
[----:B------:R-:W-:Y:S01]  /*6420*/  I2IP.S8.S32.SAT R150, R11, R10, RZ ;  /* 0x0000000a0b967239 */ /* 0x000fe200000014ff */
[----:B------:R-:W-:Y:S01]  /*6430*/  IMAD R14, R83, R80, R14 ;  /* 0x00000050530e7224 */ /* 0x000fe200078e020e */
[----:B------:R-:W-:Y:S01]  /*6440*/  SHF.R.S32.HI R82, RZ, 0x18, R137 ;  /* 0x00000018ff527819 */ /* 0x000fe20000011489 */
[----:B------:R-:W-:Y:S01]  /*6450*/  IMAD.MOV.U32 R81, RZ, RZ, R138 ;  /* 0x000000ffff517224 */ /* 0x000fe200078e008a */
[----:B------:R-:W-:Y:S01]  /*6460*/  I2IP.S8.S32.SAT R149, R9, R8, R150 ;  /* 0x0000000809957239 */ /* 0x000fe20000001496 */
[-C--:B------:R-:W-:Y:S01]  /*6470*/  IMAD R15, R86, R80.reuse, R15 ;  /* 0x00000050560f7224 */ /* 0x080fe200078e020f */
[----:B------:R-:W-:Y:S01]  /*6480*/  MOV R83, R135 ;  /* 0x0000008700537202 */ /* 0x000fe20000000f00 */
[-C--:B------:R-:W-:Y:S01]  /*6490*/  IMAD R4, R81, R80.reuse, R4 ;  /* 0x0000005051047224 */ /* 0x080fe200078e0204 */
[----:B------:R-:W-:Y:S01]  /*64a0*/  SHF.R.S32.HI R81, RZ, 0x18, R136 ;  /* 0x00000018ff517819 */ /* 0x000fe20000011488 */
[----:B------:R-:W-:Y:S01]  /*64b0*/  IMAD R5, R82, R80, R5 ;  /* 0x0000005052057224 */ /* 0x000fe200078e0205 */
[----:B------:R-:W-:Y:S01]  /*64c0*/  I2IP.S8.S32.SAT R151, R15, R14, RZ ;  /* 0x0000000e0f977239 */ /* 0x000fe200000014ff */
[C---:B------:R-:W-:Y:S01]  /*64d0*/  IMAD R26, R78.reuse, R30, RZ ;  /* 0x0000001e4e1a7224 */ /* 0x040fe200078e02ff */
[----:B------:R-:W-:Y:S01]  /*64e0*/  SHF.R.S32.HI R87, RZ, 0x18, R87 ;  /* 0x00000018ff577819 */ /* 0x000fe20000011457 */
[----:B------:R-:W-:Y:S01]  /*64f0*/  IMAD R6, R81, R80, R6 ;  /* 0x0000005051067224 */ /* 0x000fe200078e0206 */
[----:B------:R-:W-:Y:S01]  /*6500*/  I2IP.S8.S32.SAT R150, R13, R12, R151 ;  /* 0x0000000c0d967239 */ /* 0x000fe20000001497 */
[----:B------:R-:W-:Y:S01]  /*6510*/  IMAD R31, R78, R31, RZ ;  /* 0x0000001f4e1f7224 */ /* 0x000fe200078e02ff */
[----:B------:R-:W-:Y:S01]  /*6520*/  SHF.R.S32.HI R82, RZ, 0x18, R134 ;  /* 0x00000018ff527819 */ /* 0x000fe20000011486 */
[----:B------:R-:W-:Y:S01]  /*6530*/  IMAD R19, R87, R80, R19 ;  /* 0x0000005057137224 */ /* 0x000fe200078e0213 */
[----:B------:R-:W-:Y:S01]  /*6540*/  MOV R81, R132 ;  /* 0x0000008400517202 */ /* 0x000fe20000000f00 */
[-C--:B------:R-:W-:Y:S01]  /*6550*/  IMAD R16, R83, R80.reuse, R16 ;  /* 0x0000005053107224 */ /* 0x080fe200078e0210 */
[----:B------:R-:W-:Y:S01]  /*6560*/  SHF.L.U32 R130, R89, 0x8, RZ ;  /* 0x0000000859827819 */ /* 0x000fe200000006ff */
[----:B------:R-:W-:Y:S01]  /*6570*/  IMAD R17, R82, R80, R17 ;  /* 0x0000005052117224 */ /* 0x000fe200078e0211 */
[----:B------:R-:W-:Y:S01]  /*6580*/  I2IP.S8.S32.SAT R151, R19, R6, RZ ;  /* 0x0000000613977239 */ /* 0x000fe200000014ff */
[-C--:B------:R-:W-:Y:S01]  /*6590*/  IMAD R18, R85, R80.reuse, R18 ;  /* 0x0000005055127224 */ /* 0x080fe200078e0212 */
[----:B------:R-:W-:Y:S01]  /*65a0*/  SHF.R.S32.HI R82, RZ, 0x18, R131 ;  /* 0x00000018ff527819 */ /* 0x000fe20000011483 */
[-C--:B------:R-:W-:Y:S01]  /*65b0*/  IMAD R23, R88, R80.reuse, R23 ;  /* 0x0000005058177224 */ /* 0x080fe200078e0217 */
[----:B------:R-:W-:Y:S01]  /*65c0*/  SHF.R.S32.HI R83, RZ, 0x18, R130 ;  /* 0x00000018ff537819 */ /* 0x000fe20000011482 */
[-C--:B------:R-:W-:Y:S01]  /*65d0*/  IMAD R20, R81, R80.reuse, R20 ;  /* 0x0000005051147224 */ /* 0x080fe200078e0214 */
[----:B------:R-:W-:Y:S01]  /*65e0*/  SHF.R.S32.HI R89, RZ, 0x18, R89 ;  /* 0x00000018ff597819 */ /* 0x000fe20000011459 */
[-C--:B------:R-:W-:Y:S01]  /*65f0*/  IMAD R21, R82, R80.reuse, R21 ;  /* 0x0000005052157224 */ /* 0x080fe200078e0215 */
[----:B------:R-:W-:Y:S01]  /*6600*/  MOV R81, R129 ;  /* 0x0000008100517202 */ /* 0x000fe20000000f00 */
[-C--:B------:R-:W-:Y:S01]  /*6610*/  IMAD R22, R83, R80.reuse, R22 ;  /* 0x0000005053167224 */ /* 0x080fe200078e0216 */
[----:B------:R-:W-:Y:S01]  /*6620*/  SHF.L.U32 R127, R90, 0x8, RZ ;  /* 0x000000085a7f7819 */ /* 0x000fe200000006ff */
[-C--:B------:R-:W-:Y:S01]  /*6630*/  IMAD R27, R89, R80.reuse, R27 ;  /* 0x00000050591b7224 */ /* 0x080fe200078e021b */
[----:B------:R-:W-:Y:S01]  /*6640*/  SHF.R.S32.HI R82, RZ, 0x18, R128 ;  /* 0x00000018ff527819 */ /* 0x000fe20000011480 */
[----:B------:R-:W-:Y:S01]  /*6650*/  IMAD R24, R81, R80, R24 ;  /* 0x0000005051187224 */ /* 0x000fe200078e0218 */
[----:B------:R-:W-:Y:S01]  /*6660*/  SHF.R.S32.HI R81, RZ, 0x18, R127 ;  /* 0x00000018ff517819 */ /* 0x000fe2000001147f */
[----:B------:R-:W-:Y:S01]  /*6670*/  IMAD R28, R78, R32, RZ ;  /* 0x000000204e1c7224 */ /* 0x000fe200078e02ff */
[----:B------:R-:W-:Y:S01]  /*6680*/  SHF.R.S32.HI R90, RZ, 0x18, R90 ;  /* 0x00000018ff5a7819 */ /* 0x000fe2000001145a */
[----:B------:R-:W-:Y:S01]  /*6690*/  IMAD R25, R82, R80, R25 ;  /* 0x0000005052197224 */ /* 0x000fe200078e0219 */
[----:B------:R-:W-:Y:S01]  /*66a0*/  MOV R83, R126 ;  /* 0x0000007e00537202 */ /* 0x000fe20000000f00 */
[-C--:B------:R-:W-:Y:S01]  /*66b0*/  IMAD R26, R81, R80.reuse, R26 ;  /* 0x00000050511a7224 */ /* 0x080fe200078e021a */
[----:B------:R-:W-:Y:S01]  /*66c0*/  SHF.L.U32 R124, R91, 0x8, RZ ;  /* 0x000000085b7c7819 */ /* 0x000fe200000006ff */
[----:B------:R-:W-:Y:S01]  /*66d0*/  IMAD R29, R78, R33, RZ ;  /* 0x000000214e1d7224 */ /* 0x000fe200078e02ff */
[----:B------:R-:W-:Y:S01]  /*66e0*/  SHF.R.S32.HI R82, RZ, 0x18, R125 ;  /* 0x00000018ff527819 */ /* 0x000fe2000001147d */
[----:B------:R-:W-:Y:S01]  /*66f0*/  IMAD R31, R90, R80, R31 ;  /* 0x000000505a1f7224 */ /* 0x000fe200078e021f */
[----:B------:R-:W-:Y:S01]  /*6700*/  SHF.R.S32.HI R85, RZ, 0x18, R124 ;  /* 0x00000018ff557819 */ /* 0x000fe2000001147c */
[C---:B------:R-:W-:Y:S01]  /*6710*/  IMAD R30, R78.reuse, R34, RZ ;  /* 0x000000224e1e7224 */ /* 0x040fe200078e02ff */
[----:B------:R-:W-:Y:S01]  /*6720*/  I2IP.S8.S32.SAT R151, R5, R4, R151 ;  /* 0x0000000405977239 */ /* 0x000fe20000001497 */
[----:B------:R-:W-:Y:S01]  /*6730*/  IMAD R28, R83, R80, R28 ;  /* 0x00000050531c7224 */ /* 0x000fe200078e021c */
[----:B------:R-:W-:Y:S01]  /*6740*/  SHF.R.S32.HI R91, RZ, 0x18, R91 ;  /* 0x00000018ff5b7819 */ /* 0x000fe2000001145b */
[----:B------:R-:W-:Y:S01]  /*6750*/  IMAD R35, R78, R35, RZ ;  /* 0x000000234e237224 */ /* 0x000fe200078e02ff */
[----:B------:R-:W-:Y:S01]  /*6760*/  I2IP.S8.S32.SAT R160, R23, R18, RZ ;  /* 0x0000001217a07239 */ /* 0x000fe200000014ff */
[----:B------:R-:W-:Y:S01]  /*6770*/  IMAD R29, R82, R80, R29 ;  /* 0x00000050521d7224 */ /* 0x000fe200078e021d */
[----:B------:R3:W-:Y:S01]  /*6780*/  STS.128 [R179+UR43+0x2200], R148 ;  /* 0x00220094b3007988 */ /* 0x0007e20008000c2b */
[----:B------:R-:W-:Y:S01]  /*6790*/  IMAD R32, R78, R36, RZ ;  /* 0x000000244e207224 */ /* 0x000fe200078e02ff */
[----:B------:R-:W-:Y:S01]  /*67a0*/  I2IP.S8.S32.SAT R160, R17, R16, R160 ;  /* 0x0000001011a07239 */ /* 0x000fe200000014a0 */
[----:B------:R-:W-:Y:S01]  /*67b0*/  IMAD R30, R85, R80, R30 ;  /* 0x00000050551e7224 */ /* 0x000fe200078e021e */
[----:B------:R-:W-:Y:S01]  /*67c0*/  I2IP.S8.S32.SAT R161, R27, R22, RZ ;  /* 0x000000161ba17239 */ /* 0x000fe200000014ff */
[----:B------:R-:W-:Y:S01]  /*67d0*/  IMAD.MOV.U32 R81, RZ, RZ, R123 ;  /* 0x000000ffff517224 */ /* 0x000fe200078e007b */
[----:B------:R-:W-:Y:S01]  /*67e0*/  SHF.L.U32 R121, R92, 0x8, RZ ;  /* 0x000000085c797819 */ /* 0x000fe200000006ff */
[----:B------:R-:W-:Y:S01]  /*67f0*/  IMAD R35, R91, R80, R35 ;  /* 0x000000505b237224 */ /* 0x000fe200078e0223 */
[----:B------:R-:W-:Y:S01]  /*6800*/  SHF.R.S32.HI R82, RZ, 0x18, R122 ;  /* 0x00000018ff527819 */ /* 0x000fe2000001147a */
[C---:B------:R-:W-:Y:S01]  /*6810*/  IMAD R33, R78.reuse, R37, RZ ;  /* 0x000000254e217224 */ /* 0x040fe200078e02ff */
[----:B------:R-:W-:Y:S01]  /*6820*/  I2IP.S8.S32.SAT R161, R21, R20, R161 ;  /* 0x0000001415a17239 */ /* 0x000fe200000014a1 */
[----:B------:R-:W-:Y:S01]  /*6830*/  IMAD R32, R81, R80, R32 ;  /* 0x0000005051207224 */ /* 0x000fe200078e0220 */
[----:B------:R-:W-:Y:S01]  /*6840*/  SHF.R.S32.HI R81, RZ, 0x18, R121 ;  /* 0x00000018ff517819 */ /* 0x000fe20000011479 */
[C---:B------:R-:W-:Y:S01]  /*6850*/  IMAD R34, R78.reuse, R38, RZ ;  /* 0x000000264e227224 */ /* 0x040fe200078e02ff */
[----:B------:R-:W-:Y:S01]  /*6860*/  SHF.R.S32.HI R92, RZ, 0x18, R92 ;  /* 0x00000018ff5c7819 */ /* 0x000fe2000001145c */
[----:B------:R-:W-:Y:S01]  /*6870*/  IMAD R39, R78, R39, RZ ;  /* 0x000000274e277224 */ /* 0x000fe200078e02ff */
[----:B------:R-:W-:Y:S01]  /*6880*/  I2IP.S8.S32.SAT R162, R31, R26, RZ ;  /* 0x0000001a1fa27239 */ /* 0x000fe200000014ff */
[----:B------:R-:W-:Y:S01]  /*6890*/  IMAD R33, R82, R80, R33 ;  /* 0x0000005052217224 */ /* 0x000fe200078e0221 */
[----:B------:R-:W-:Y:S01]  /*68a0*/  MOV R83, R120 ;  /* 0x0000007800537202 */ /* 0x000fe20000000f00 */
[C---:B------:R-:W-:Y:S01]  /*68b0*/  IMAD R36, R78.reuse, R40, RZ ;  /* 0x000000284e247224 */ /* 0x040fe200078e02ff */
[----:B------:R-:W-:Y:S01]  /*68c0*/  I2IP.S8.S32.SAT R162, R25, R24, R162 ;  /* 0x0000001819a27239 */ /* 0x000fe200000014a2 */
[----:B------:R-:W-:Y:S01]  /*68d0*/  IMAD R34, R81, R80, R34 ;  /* 0x0000005051227224 */ /* 0x000fe200078e0222 */
[----:B------:R-:W-:Y:S01]  /*68e0*/  SHF.R.S32.HI R82, RZ, 0x18, R119 ;  /* 0x00000018ff527819 */ /* 0x000fe20000011477 */
[----:B------:R-:W-:Y:S01]  /*68f0*/  IMAD R37, R78, R41, RZ ;  /* 0x000000294e257224 */ /* 0x000fe200078e02ff */
[----:B------:R-:W-:Y:S01]  /*6900*/  I2IP.S8.S32.SAT R163, R35, R30, RZ ;  /* 0x0000001e23a37239 */ /* 0x000fe200000014ff */
[----:B------:R-:W-:Y:S01]  /*6910*/  IMAD R39, R92, R80, R39 ;  /* 0x000000505c277224 */ /* 0x000fe200078e0227 */
[----:B------:R-:W-:Y:S01]  /*6920*/  SHF.R.S32.HI R85, RZ, 0x18, R118 ;  /* 0x00000018ff557819 */ /* 0x000fe20000011476 */
[C---:B------:R-:W-:Y:S01]  /*6930*/  IMAD R38, R78.reuse, R42, RZ ;  /* 0x0000002a4e267224 */ /* 0x040fe200078e02ff */
[----:B------:R-:W-:Y:S01]  /*6940*/  I2IP.S8.S32.SAT R163, R29, R28, R163 ;  /* 0x0000001c1da37239 */ /* 0x000fe200000014a3 */
[----:B------:R-:W-:Y:S01]  /*6950*/  IMAD R36, R83, R80, R36 ;  /* 0x0000005053247224 */ /* 0x000fe200078e0224 */
[----:B------:R-:W-:Y:S01]  /*6960*/  I2IP.S8.S32.SAT R168, R39, R34, RZ ;  /* 0x0000002227a87239 */ /* 0x000fe200000014ff */
[----:B------:R-:W-:Y:S01]  /*6970*/  IMAD R43, R78, R43, RZ ;  /* 0x0000002b4e2b7224 */ /* 0x000fe200078e02ff */
[----:B------:R-:W-:Y:S01]  /*6980*/  MOV R81, R117 ;  /* 0x0000007500517202 */ /* 0x000fe20000000f00 */
[----:B------:R-:W-:Y:S01]  /*6990*/  IMAD R37, R82, R80, R37 ;  /* 0x0000005052257224 */ /* 0x000fe200078e0225 */
[----:B------:R3:W-:Y:S01]  /*69a0*/  STS.128 [R178+0x2200], R160 ;  /* 0x002200a0b2007388 */ /* 0x0007e20000000c00 */
[----:B------:R-:W-:Y:S01]  /*69b0*/  IMAD R40, R78, R44, RZ ;  /* 0x0000002c4e287224 */ /* 0x000fe200078e02ff */
[----:B------:R-:W-:Y:S01]  /*69c0*/  I2IP.S8.S32.SAT R168, R33, R32, R168 ;  /* 0x0000002021a87239 */ /* 0x000fe200000014a8 */
[-C--:B------:R-:W-:Y:S01]  /*69d0*/  IMAD R38, R85, R80.reuse, R38 ;  /* 0x0000005055267224 */ /* 0x080fe200078e0226 */
[----:B------:R-:W-:Y:S01]  /*69e0*/  SHF.L.U32 R112, R94, 0x8, RZ ;  /* 0x000000085e707819 */ /* 0x000fe200000006ff */
[-C--:B------:R-:W-:Y:S01]  /*69f0*/  IMAD R43, R93, R80.reuse, R43 ;  /* 0x000000505d2b7224 */ /* 0x080fe200078e022b */
[----:B------:R-:W-:Y:S01]  /*6a00*/  SHF.R.S32.HI R82, RZ, 0x18, R115 ;  /* 0x00000018ff527819 */ /* 0x000fe20000011473 */
[C---:B------:R-:W-:Y:S01]  /*6a10*/  IMAD R41, R78.reuse, R45, RZ ;  /* 0x0000002d4e297224 */ /* 0x040fe200078e02ff */
[----:B------:R-:W-:Y:S01]  /*6a20*/  MOV R83, R111 ;  /* 0x0000006f00537202 */ /* 0x000fe20000000f00 */
[----:B------:R-:W-:Y:S01]  /*6a30*/  IMAD R40, R81, R80, R40 ;  /* 0x0000005051287224 */ /* 0x000fe200078e0228 */
[----:B------:R-:W-:Y:S01]  /*6a40*/  SHF.R.S32.HI R81, RZ, 0x18, R112 ;  /* 0x00000018ff517819 */ /* 0x000fe20000011470 */
[C---:B------:R-:W-:Y:S01]  /*6a50*/  IMAD R42, R78.reuse, R46, RZ ;  /* 0x0000002e4e2a7224 */ /* 0x040fe200078e02ff */
[----:B------:R-:W-:Y:S01]  /*6a60*/  SHF.R.S32.HI R94, RZ, 0x18, R94 ;  /* 0x00000018ff5e7819 */ /* 0x000fe2000001145e */
[----:B------:R-:W-:Y:S01]  /*6a70*/  IMAD R47, R78, R47, RZ ;  /* 0x0000002f4e2f7224 */ /* 0x000fe200078e02ff */
[----:B------:R-:W-:Y:S01]  /*6a80*/  I2IP.S8.S32.SAT R169, R43, R38, RZ ;  /* 0x000000262ba97239 */ /* 0x000fe200000014ff */
[----:B------:R-:W-:Y:S01]  /*6a90*/  IMAD R41, R82, R80, R41 ;  /* 0x0000005052297224 */ /* 0x000fe200078e0229 */
[----:B------:R-:W-:Y:S01]  /*6aa0*/  SHF.L.U32 R109, R95, 0x8, RZ ;  /* 0x000000085f6d7819 */ /* 0x000fe200000006ff */
[C---:B------:R-:W-:Y:S01]  /*6ab0*/  IMAD R44, R78.reuse, R48, RZ ;  /* 0x000000304e2c7224 */ /* 0x040fe200078e02ff */
[----:B------:R-:W-:Y:S01]  /*6ac0*/  I2IP.S8.S32.SAT R169, R37, R36, R169 ;  /* 0x0000002425a97239 */ /* 0x000fe200000014a9 */
[----:B------:R-:W-:Y:S01]  /*6ad0*/  IMAD R42, R81, R80, R42 ;  /* 0x00000050512a7224 */ /* 0x000fe200078e022a */
[----:B------:R-:W-:Y:S01]  /*6ae0*/  SHF.R.S32.HI R82, RZ, 0x18, R110 ;  /* 0x00000018ff527819 */ /* 0x000fe2000001146e */
[----:B------:R-:W-:Y:S01]  /*6af0*/  IMAD R45, R78, R49, RZ ;  /* 0x000000314e2d7224 */ /* 0x000fe200078e02ff */
[----:B------:R-:W-:Y:S01]  /*6b00*/  MOV R81, R116 ;  /* 0x0000007400517202 */ /* 0x000fe20000000f00 */
[----:B------:R-:W-:Y:S01]  /*6b10*/  IMAD R47, R94, R80, R47 ;  /* 0x000000505e2f7224 */ /* 0x000fe200078e022f */
[----:B------:R-:W-:Y:S01]  /*6b20*/  SHF.R.S32.HI R85, RZ, 0x18, R109 ;  /* 0x00000018ff557819 */ /* 0x000fe2000001146d */
[C---:B------:R-:W-:Y:S01]  /*6b30*/  IMAD R46, R78.reuse, R50, RZ ;  /* 0x000000324e2e7224 */ /* 0x040fe200078e02ff */
[----:B------:R-:W-:Y:S01]  /*6b40*/  SHF.R.S32.HI R95, RZ, 0x18, R95 ;  /* 0x00000018ff5f7819 */ /* 0x000fe2000001145f */
[----:B------:R-:W-:Y:S01]  /*6b50*/  IMAD R44, R83, R80, R44 ;  /* 0x00000050532c7224 */ /* 0x000fe200078e022c */
[----:B------:R-:W-:Y:S01]  /*6b60*/  I2IP.S8.S32.SAT R170, R47, R42, RZ ;  /* 0x0000002a2faa7239 */ /* 0x000fe200000014ff */
[----:B------:R-:W-:Y:S01]  /*6b70*/  IMAD R51, R78, R51, RZ ;  /* 0x000000334e337224 */ /* 0x000fe200078e02ff */
[----:B------:R-:W-:Y:S01]  /*6b80*/  SHF.L.U32 R113, R96, 0x8, RZ ;  /* 0x0000000860717819 */ /* 0x000fe200000006ff */
[----:B------:R-:W-:Y:S01]  /*6b90*/  IMAD R45, R82, R80, R45 ;  /* 0x00000050522d7224 */ /* 0x000fe200078e022d */
[----:B------:R-:W-:Y:S01]  /*6ba0*/  I2IP.S8.S32.SAT R170, R41, R40, R170 ;  /* 0x0000002829aa7239 */ /* 0x000fe200000014aa */
[C---:B------:R-:W-:Y:S01]  /*6bb0*/  IMAD R48, R78.reuse, R52, RZ ;  /* 0x000000344e307224 */ /* 0x040fe200078e02ff */
[----:B------:R-:W-:Y:S01]  /*6bc0*/  SHF.R.S32.HI R82, RZ, 0x18, R114 ;  /* 0x00000018ff527819 */ /* 0x000fe20000011472 */
[-C--:B------:R-:W-:Y:S01]  /*6bd0*/  IMAD R46, R85, R80.reuse, R46 ;  /* 0x00000050552e7224 */ /* 0x080fe200078e022e */
[----:B------:R-:W-:Y:S01]  /*6be0*/  SHF.R.S32.HI R83, RZ, 0x18, R113 ;  /* 0x00000018ff537819 */ /* 0x000fe20000011471 */
[C---:B------:R-:W-:Y:S01]  /*6bf0*/  IMAD R49, R78.reuse, R53, RZ ;  /* 0x000000354e317224 */ /* 0x040fe200078e02ff */
[----:B------:R-:W-:Y:S01]  /*6c00*/  SHF.R.S32.HI R96, RZ, 0x18, R97 ;  /* 0x00000018ff607819 */ /* 0x000fe20000011461 */
[----:B------:R-:W-:Y:S01]  /*6c10*/  IMAD R51, R95, R80, R51 ;  /* 0x000000505f337224 */ /* 0x000fe200078e0233 */
[----:B------:R-:W-:Y:S01]  /*6c20*/  SHF.L.U32 R106, R97, 0x8, RZ ;  /* 0x00000008616a7819 */ /* 0x000fe200000006ff */
[C---:B------:R-:W-:Y:S01]  /*6c30*/  IMAD R50, R78.reuse, R54, RZ ;  /* 0x000000364e327224 */ /* 0x040fe200078e02ff */
[----:B------:R-:W-:Y:S01]  /*6c40*/  SHF.R.S32.HI R97, RZ, 0x18, R98 ;  /* 0x00000018ff617819 */ /* 0x000fe20000011462 */
[----:B------:R-:W-:Y:S01]  /*6c50*/  IMAD R48, R81, R80, R48 ;  /* 0x0000005051307224 */ /* 0x000fe200078e0230 */
[----:B------:R-:W-:Y:S01]  /*6c60*/  I2IP.S8.S32.SAT R171, R51, R46, RZ ;  /* 0x0000002e33ab7239 */ /* 0x000fe200000014ff */
[----:B------:R-:W-:Y:S01]  /*6c70*/  IMAD R55, R78, R55, RZ ;  /* 0x000000374e377224 */ /* 0x000fe200078e02ff */
[----:B------:R-:W-:Y:S01]  /*6c80*/  SHF.R.S32.HI R98, RZ, 0x18, R99 ;  /* 0x00000018ff627819 */ /* 0x000fe20000011463 */
[----:B------:R-:W-:Y:S01]  /*6c90*/  IMAD R49, R82, R80, R49 ;  /* 0x0000005052317224 */ /* 0x000fe200078e0231 */
[----:B------:R-:W-:Y:S01]  /*6ca0*/  I2IP.S8.S32.SAT R171, R45, R44, R171 ;  /* 0x0000002c2dab7239 */ /* 0x000fe200000014ab */
[C---:B------:R-:W-:Y:S01]  /*6cb0*/  IMAD R52, R78.reuse, R56, RZ ;  /* 0x000000384e347224 */ /* 0x040fe200078e02ff */
[----:B------:R-:W-:Y:S01]  /*6cc0*/  SHF.R.S32.HI R82, RZ, 0x18, R107 ;  /* 0x00000018ff527819 */ /* 0x000fe2000001146b */
[-C--:B------:R-:W-:Y:S01]  /*6cd0*/  IMAD R50, R83, R80.reuse, R50 ;  /* 0x0000005053327224 */ /* 0x080fe200078e0232 */
[----:B------:R-:W-:Y:S01]  /*6ce0*/  SHF.R.S32.HI R83, RZ, 0x18, R106 ;  /* 0x00000018ff537819 */ /* 0x000fe2000001146a */
[----:B------:R-:W-:Y:S01]  /*6cf0*/  IMAD.MOV.U32 R81, RZ, RZ, R108 ;  /* 0x000000ffff517224 */ /* 0x000fe200078e006c */
[----:B------:R3:W-:Y:S01]  /*6d00*/  STS.128 [R177+0x2200], R168 ;  /* 0x002200a8b1007388 */ /* 0x0007e20000000c00 */
[----:B------:R-:W-:Y:S01]  /*6d10*/  IMAD R53, R78, R57, RZ ;  /* 0x000000394e357224 */ /* 0x000fe200078e02ff */
[----:B------:R-:W-:Y:S01]  /*6d20*/  SHF.L.U32 R100, R99, 0x8, RZ ;  /* 0x0000000863647819 */ /* 0x000fe200000006ff */
[----:B------:R-:W-:Y:S01]  /*6d30*/  IMAD R55, R84, R80, R55 ;  /* 0x0000005054377224 */ /* 0x000fe200078e0237 */
[----:B-1----:R-:W-:Y:S01]  /*6d40*/  IADD3 R187, PT, PT, R76, 0x1, RZ ;  /* 0x000000014cbb7810 */ /* 0x002fe20007ffe0ff */
[C---:B------:R-:W-:Y:S01]  /*6d50*/  IMAD R54, R78.reuse, R58, RZ ;  /* 0x0000003a4e367224 */ /* 0x040fe200078e02ff */
[----:B------:R-:W-:Y:S01]  /*6d60*/  SHF.R.S32.HI R85, RZ, 0x18, R100 ;  /* 0x00000018ff557819 */ /* 0x000fe20000011464 */
[----:B------:R-:W-:Y:S01]  /*6d70*/  IMAD R52, R81, R80, R52 ;  /* 0x0000005051347224 */ /* 0x000fe200078e0234 */
[----:B------:R-:W-:Y:S01]  /*6d80*/  I2IP.S8.S32.SAT R192, R55, R50, RZ ;  /* 0x0000003237c07239 */ /* 0x000fe200000014ff */
[----:B------:R-:W-:Y:S01]  /*6d90*/  IMAD R59, R78, R59, RZ ;  /* 0x0000003b4e3b7224 */ /* 0x000fe200078e02ff */
[----:B------:R-:W-:Y:S01]  /*6da0*/  MOV R81, R105 ;  /* 0x0000006900517202 */ /* 0x000fe20000000f00 */
[----:B------:R-:W-:Y:S01]  /*6db0*/  IMAD R53, R82, R80, R53 ;  /* 0x0000005052357224 */ /* 0x000fe200078e0235 */
[----:B------:R-:W-:Y:S01]  /*6dc0*/  I2IP.S8.S32.SAT R192, R49, R48, R192 ;  /* 0x0000003031c07239 */ /* 0x000fe200000014c0 */
[----:B------:R-:W-:Y:S01]  /*6dd0*/  IMAD R56, R78, R60, RZ ;  /* 0x0000003c4e387224 */ /* 0x000fe200078e02ff */
[----:B------:R-:W-:Y:S01]  /*6de0*/  SHF.R.S32.HI R82, RZ, 0x18, R104 ;  /* 0x00000018ff527819 */ /* 0x000fe20000011468 */
[----:B------:R-:W-:Y:S01]  /*6df0*/  IMAD R54, R83, R80, R54 ;  /* 0x0000005053367224 */ /* 0x000fe200078e0236 */
[----:B------:R-:W-:Y:S01]  /*6e00*/  MOV R83, R102 ;  /* 0x0000006600537202 */ /* 0x000fe20000000f00 */
[-C--:B------:R-:W-:Y:S02]  /*6e10*/  IMAD R59, R96, R80.reuse, R59 ;  /* 0x00000050603b7224 */ /* 0x080fe400078e023b */
[C---:B------:R-:W-:Y:S02]  /*6e20*/  IMAD R57, R78.reuse, R61, RZ ;  /* 0x0000003d4e397224 */ /* 0x040fe400078e02ff */
[----:B------:R-:W-:Y:S01]  /*6e30*/  IMAD R56, R81, R80, R56 ;  /* 0x0000005051387224 */ /* 0x000fe200078e0238 */
[----:B------:R-:W-:Y:S01]  /*6e40*/  SHF.R.S32.HI R81, RZ, 0x18, R103 ;  /* 0x00000018ff517819 */ /* 0x000fe20000011467 */
[C---:B------:R-:W-:Y:S01]  /*6e50*/  IMAD R58, R78.reuse, R62, RZ ;  /* 0x0000003e4e3a7224 */ /* 0x040fe200078e02ff */
[----:B------:R-:W-:Y:S01]  /*6e60*/  I2IP.S8.S32.SAT R193, R59, R54, RZ ;  /* 0x000000363bc17239 */ /* 0x000fe200000014ff */
[----:B------:R-:W-:Y:S02]  /*6e70*/  IMAD R63, R78, R63, RZ ;  /* 0x0000003f4e3f7224 */ /* 0x000fe400078e02ff */
[----:B------:R-:W-:Y:S01]  /*6e80*/  IMAD R57, R82, R80, R57 ;  /* 0x0000005052397224 */ /* 0x000fe200078e0239 */
[----:B------:R-:W-:Y:S01]  /*6e90*/  SHF.R.S32.HI R82, RZ, 0x18, R101 ;  /* 0x00000018ff527819 */ /* 0x000fe20000011465 */
[C---:B------:R-:W-:Y:S01]  /*6ea0*/  IMAD R60, R78.reuse, R64, RZ ;  /* 0x000000404e3c7224 */ /* 0x040fe200078e02ff */
[----:B------:R-:W-:Y:S01]  /*6eb0*/  I2IP.S8.S32.SAT R193, R53, R52, R193 ;  /* 0x0000003435c17239 */ /* 0x000fe200000014c1 */
[-C--:B------:R-:W-:Y:S02]  /*6ec0*/  IMAD R58, R81, R80.reuse, R58 ;  /* 0x00000050513a7224 */ /* 0x080fe400078e023a */
[C---:B------:R-:W-:Y:S02]  /*6ed0*/  IMAD R61, R78.reuse, R65, RZ ;  /* 0x000000414e3d7224 */ /* 0x040fe400078e02ff */
[-C--:B------:R-:W-:Y:S02]  /*6ee0*/  IMAD R63, R97, R80.reuse, R63 ;  /* 0x00000050613f7224 */ /* 0x080fe400078e023f */
[----:B------:R-:W-:Y:S02]  /*6ef0*/  IMAD R60, R83, R80, R60 ;  /* 0x00000050533c7224 */ /* 0x000fe400078e023c */
[----:B------:R-:W-:Y:S01]  /*6f00*/  IMAD R62, R78, R66, RZ ;  /* 0x000000424e3e7224 */ /* 0x000fe200078e02ff */
[----:B------:R-:W-:Y:S01]  /*6f10*/  I2IP.S8.S32.SAT R194, R63, R58, RZ ;  /* 0x0000003a3fc27239 */ /* 0x000fe200000014ff */
[----:B------:R-:W-:Y:S02]  /*6f20*/  IMAD R61, R82, R80, R61 ;  /* 0x00000050523d7224 */ /* 0x000fe400078e023d */
[----:B------:R-:W-:Y:S01]  /*6f30*/  IMAD R67, R78, R67, RZ ;  /* 0x000000434e437224 */ /* 0x000fe200078e02ff */
[----:B------:R-:W-:Y:S01]  /*6f40*/  I2IP.S8.S32.SAT R194, R57, R56, R194 ;  /* 0x0000003839c27239 */ /* 0x000fe200000014c2 */
[-C--:B------:R-:W-:Y:S02]  /*6f50*/  IMAD R62, R85, R80.reuse, R62 ;  /* 0x00000050553e7224 */ /* 0x080fe400078e023e */
[----:B------:R-:W-:Y:S05]  /*6f60*/  IMAD R67, R98, R80, R67 ;  /* 0x0000005062437224 */ /* 0x000fea00078e0243 */
[----:B------:R-:W-:Y:S04]  /*6f70*/  I2IP.S8.S32.SAT R189, R67, R62, RZ ;  /* 0x0000003e43bd7239 */ /* 0x000fe800000014ff */
[----:B------:R-:W-:Y:S05]  /*6f80*/  I2IP.S8.S32.SAT R195, R61, R60, R189 ;  /* 0x0000003c3dc37239 */ /* 0x000fea00000014bd */
[----:B------:R3:W-:Y:S01]  /*6f90*/  STS.128 [R176+0x2200], R192 ;  /* 0x002200c0b0007388 */ /* 0x0007e20000000c00 */
[----:B------:R-:W-:Y:S01]  /*6fa0*/  @!PT LDS RZ, [RZ] ;  /* 0x00000000fffff984 */ /* 0x000fe20000000800 */
[----:B------:R-:W-:Y:S01]  /*6fb0*/  @!PT LDS RZ, [RZ] ;  /* 0x00000000fffff984 */ /* 0x000fe20000000800 */
[----:B------:R-:W-:Y:S01]  /*6fc0*/  @!PT LDS RZ, [RZ] ;  /* 0x00000000fffff984 */ /* 0x000fe20000000800 */
[----:B------:R-:W-:Y:S01]  /*6fd0*/  @!PT LDS RZ, [RZ] ;  /* 0x00000000fffff984 */ /* 0x000fe20000000800 */
[----:B------:R1:W-:Y:S07]  /*6fe0*/  MEMBAR.ALL.CTA ;  /* 0x0000000000007992 */ /* 0x0003ee0000008000 */
[----:B-1----:R-:W1:Y:S02]  /*6ff0*/  FENCE.VIEW.ASYNC.S ;  /* 0x00000000000073c6 */ /* 0x002e640000000000 */
[----:B-1----:R-:W-:Y:S06]  /*7000*/  BAR.SYNC.DEFER_BLOCKING 0x1, 0x80 ;  /* 0x0042000000007b1d */ /* 0x002fec0000010000 */
[----:B------:R-:W-:Y:S05]  /*7010*/  @P0 BRA `(.L_x_112) ;  /* 0x0000000000340947 */ /* 0x000fea0003800000 */
[----:B------:R-:W-:Y:S01]  /*7020*/  UIADD3 UR12, UPT, UPT, UR43, 0x2200, URZ ;  /* 0x000022002b0c7890 */ /* 0x000fe2000fffe0ff */
[----:B------:R-:W-:Y:S01]  /*7030*/  R2UR UR9, R166 ;  /* 0x00000000a60972ca */ /* 0x000fe200000e0000 */
[----:B------:R-:W-:Y:S01]  /*7040*/  UIADD3 UR10, UP0, UPT, UR46, 0x680, URZ ;  /* 0x000006802e0a7890 */ /* 0x000fe2000ff1e0ff */
[----:B------:R-:W-:Y:S01]  /*7050*/  R2UR UR8, R165 ;  /* 0x00000000a50872ca */ /* 0x000fe200000e0000 */
[----:B------:R-:W-:Y:S02]  /*7060*/  UMOV UR7, UR36 ;  /* 0x0000002400077c82 */ /* 0x000fe40008000000 */
[----:B------:R-:W-:Y:S01]  /*7070*/  IMAD.U32 R185, RZ, RZ, UR12 ;  /* 0x0000000cffb97e24 */ /* 0x000fe2000f8e00ff */
[----:B------:R-:W-:Y:S04]  /*7080*/  UIADD3.X UR11, UPT, UPT, URZ, UR47, URZ, UP0, !UPT ;  /* 0x0000002fff0b7290 */ /* 0x000fe800087fe4ff */
[----:B------:R-:W-:Y:S03]  /*7090*/  R2UR UR4, R185 ;  /* 0x00000000b90472ca */ /* 0x000fe600000e0000 */
[----:B------:R-:W-:Y:S02]  /*70a0*/  USHF.L.U32 UR5, UR9, 0x6, URZ ;  /* 0x0000000609057899 */ /* 0x000fe400080006ff */
[----:B------:R-:W-:Y:S09]  /*70b0*/  USHF.L.U32 UR6, UR8, 0x7, URZ ;  /* 0x0000000708067899 */ /* 0x000ff200080006ff */
[----:B------:R1:W-:Y:S01]  /*70c0*/  UTMASTG.3D [UR4], [UR10] ;  /* 0x000000040a0073b5 */ /* 0x0003e20008010000 */
[----:B------:R0:W-:Y:S01]  /*70d0*/  UTMACMDFLUSH ;  /* 0x00000000000079b7 */ /* 0x0001e20000000000 */
[----:B-1----:R-:W-:Y:S04]  /*70e0*/  DEPBAR.LE SB0, 0x0 ;  /* 0x000080000000791a */ /* 0x002fe80000000000 */
.L_x_112:
[----:B------:R-:W-:Y:S05]  /*70f0*/  BSYNC.RECONVERGENT B0 ;  /* 0x0000000000007941 */ /* 0x000fea0003800200 */
.L_x_111:
[----:B------:R-:W-:Y:S01]  /*7100*/  BAR.SYNC.DEFER_BLOCKING 0x1, 0x80 ;  /* 0x0042000000007b1d */ /* 0x000fe20000010000 */
[----:B------:R-:W-:Y:S01]  /*7110*/  ISETP.NE.AND P2, PT, R186, RZ, PT ;  /* 0x000000ffba00720c */ /* 0x000fe20003f45270 */
[----:B------:R-:W-:Y:S01]  /*7120*/  IMAD.IADD R166, R75, 0x1, R145 ;  /* 0x000000014ba67824 */ /* 0x000fe200078e0291 */
[----:B------:R-:W-:Y:S01]  /*7130*/  ISETP.NE.AND P0, PT, R188, 0x2, PT ;  /* 0x00000002bc00780c */ /* 0x000fe20003f05270 */
[----:B------:R-:W-:Y:S01]  /*7140*/  IMAD.IADD R165, R77, 0x1, R164 ;  /* 0x000000014da57824 */ /* 0x000fe200078e02a4 */
[----:B------:R-:W-:Y:S02]  /*7150*/  ISETP.NE.AND P1, PT, R187, 0x4, PT ;  /* 0x00000004bb00780c */ /* 0x000fe40003f25270 */
[----:B------:R-:W-:Y:S02]  /*7160*/  SEL R0, RZ, 0x1, P0 ;  /* 0x00000001ff007807 */ /* 0x000fe40000000000 */
[----:B------:R-:W-:Y:S02]  /*7170*/  SEL R3, RZ, 0x1, P1 ;  /* 0x00000001ff037807 */ /* 0x000fe40000800000 */
[----:B------:R-:W-:Y:S02]  /*7180*/  LOP3.LUT R183, R183, R0, RZ, 0x3c, !PT ;  /* 0x00000000b7b77212 */ /* 0x000fe400078e3cff */
[----:B------:R-:W-:Y:S02]  /*7190*/  LOP3.LUT R184, R184, R3, RZ, 0x3c, !PT ;  /* 0x00000003b8b87212 */ /* 0x000fe400078e3cff */
[----:B------:R-:W-:Y:S02]  /*71a0*/  @P2 R2UR UR36, R181 ;  /* 0x00000000b52422ca */ /* 0x000fe400000e0000 */
[----:B------:R-:W-:Y:S02]  /*71b0*/  SEL R188, R188, RZ, P0 ;  /* 0x000000ffbcbc7207 */ /* 0x000fe40000000000 */
[----:B------:R-:W-:Y:S01]  /*71c0*/  SEL R76, R187, RZ, P1 ;  /* 0x000000ffbb4c7207 */ /* 0x000fe20000800000 */
[----:B------:R-:W-:Y:S10]  /*71d0*/  @P2 BRA `(.L_x_113) ;  /* 0xffffffdc00382947 */ /* 0x000ff4000383ffff */
[----:B------:R-:W-:Y:S05]  /*71e0*/  EXIT ;  /* 0x000000000000794d */ /* 0x000fea0003800000 */
.L_x_24:
[----:B--2---:R2:W4:Y:S02]  /*71f0*/  SYNCS.PHASECHK.TRANS64.TRYWAIT P0, [R3+URZ+0xe0], R2 ;  /* 0x0000e002030075a7 */ /* 0x00452400080011ff */
[----:B----4-:R-:W-:Y:S05]  /*7200*/  @!P0 NANOSLEEP.SYNCS 0x989680 ;  /* 0x009896800000895d */ /* 0x010fea0003900000 */
[----:B------:R-:W4:Y:S02]  /*7210*/  @!P0 SYNCS.PHASECHK.TRANS64 P0, [R3+URZ+0xe0], R2 ;  /* 0x0000e002030085a7 */ /* 0x000f2400080010ff */
[----:B----4-:R-:W-:Y:S05]  /*7220*/  @!P0 BRA `(.L_x_24) ;  /* 0xfffffffc00f08947 */ /* 0x010fea000383ffff */
[----:B------:R-:W-:Y:S05]  /*7230*/  BRA `(.L_x_114) ;  /* 0xffffffa400647947 */ /* 0x000fea000383ffff */
.L_x_27:
[----:B-1----:R-:W-:-:S07]  /*7240*/  MOV R2, UR33 ;  /* 0x0000002100027c02 */ /* 0x002fce0008000f00 */
.L_x_115:
[----:B-1----:R1:W2:Y:S02]  /*7250*/  SYNCS.PHASECHK.TRANS64.TRYWAIT P0, [R2+URZ+0x28], R5 ;  /* 0x00002805020075a7 */ /* 0x0022a400080011ff */
[----:B--2---:R-:W-:Y:S05]  /*7260*/  @!P0 NANOSLEEP.SYNCS 0x989680 ;  /* 0x009896800000895d */ /* 0x004fea0003900000 */
[----:B------:R-:W2:Y:S02]  /*7270*/  @!P0 SYNCS.PHASECHK.TRANS64 P0, [R2+URZ+0x28], R5 ;  /* 0x00002805020085a7 */ /* 0x000ea400080010ff */
[----:B--2---:R-:W-:Y:S05]  /*7280*/  @!P0 BRA `(.L_x_115) ;  /* 0xfffffffc00f08947 */ /* 0x004fea000383ffff */
[----:B------:R-:W-:Y:S05]  /*7290*/  BRA `(.L_x_26) ;  /* 0xffffffa400cc7947 */ /* 0x000fea000383ffff */
.L_x_34:
[----:B-1----:R-:W-:-:S07]  /*72a0*/  MOV R2, UR17 ;  /* 0x0000001100027c02 */ /* 0x002fce0008000f00 */
.L_x_116:
[----:B-1----:R1:W2:Y:S02]  /*72b0*/  SYNCS.PHASECHK.TRANS64.TRYWAIT P0, [R2+URZ+0x28], R5 ;  /* 0x00002805020075a7 */ /* 0x0022a400080011ff */
[----:B--2---:R-:W-:Y:S05]  /*72c0*/  @!P0 NANOSLEEP.SYNCS 0x989680 ;  /* 0x009896800000895d */ /* 0x004fea0003900000 */
[----:B------:R-:W2:Y:S02]  /*72d0*/  @!P0 SYNCS.PHASECHK.TRANS64 P0, [R2+URZ+0x28], R5 ;  /* 0x00002805020085a7 */ /* 0x000ea400080010ff */
[----:B--2---:R-:W-:Y:S05]  /*72e0*/  @!P0 BRA `(.L_x_116) ;  /* 0xfffffffc00f08947 */ /* 0x004fea000383ffff */
[----:B------:R-:W-:Y:S05]  /*72f0*/  BRA `(.L_x_33) ;  /* 0xffffffa800887947 */ /* 0x000fea000383ffff */
.L_x_39:
[----:B-1----:R1:W2:Y:S02]  /*7300*/  SYNCS.PHASECHK.TRANS64.TRYWAIT P0, [R2+URZ+0x70], R3 ;  /* 0x00007003020075a7 */ /* 0x0022a400080011ff */
[----:B--2---:R-:W-:Y:S05]  /*7310*/  @!P0 NANOSLEEP.SYNCS 0x989680 ;  /* 0x009896800000895d */ /* 0x004fea0003900000 */
[----:B------:R-:W2:Y:S02]  /*7320*/  @!P0 SYNCS.PHASECHK.TRANS64 P0, [R2+URZ+0x70], R3 ;  /* 0x00007003020085a7 */ /* 0x000ea400080010ff */
[----:B--2---:R-:W-:Y:S05]  /*7330*/  @!P0 BRA `(.L_x_39) ;  /* 0xfffffffc00f08947 */ /* 0x004fea000383ffff */
[----:B------:R-:W-:Y:S05]  /*7340*/  BRA `(.L_x_117) ;  /* 0xffffffac002c7947 */ /* 0x000fea000383ffff */
.L_x_43:
[----:B---3--:R-:W-:-:S07]  /*7350*/  MOV R0, UR5 ;  /* 0x0000000500007c02 */ /* 0x008fce0008000f00 */
.L_x_118:
[----:B-1----:R1:W2:Y:S02]  /*7360*/  SYNCS.PHASECHK.TRANS64.TRYWAIT P0, [R0+URZ], R3 ;  /* 0x00000003000075a7 */ /* 0x0022a400080011ff */
[----:B--2---:R-:W-:Y:S05]  /*7370*/  @!P0 NANOSLEEP.SYNCS 0x989680 ;  /* 0x009896800000895d */ /* 0x004fea0003900000 */
[----:B------:R-:W2:Y:S02]  /*7380*/  @!P0 SYNCS.PHASECHK.TRANS64 P0, [R0+URZ], R3 ;  /* 0x00000003000085a7 */ /* 0x000ea400080010ff */
[----:B--2---:R-:W-:Y:S05]  /*7390*/  @!P0 BRA `(.L_x_118) ;  /* 0xfffffffc00f08947 */ /* 0x004fea000383ffff */
[----:B------:R-:W-:Y:S05]  /*73a0*/  BRA `(.L_x_119) ;  /* 0xffffffb0009c7947 */ /* 0x000fea000383ffff */
.L_x_44:
[----:B---3--:R-:W-:-:S07]  /*73b0*/  MOV R0, UR5 ;  /* 0x0000000500007c02 */ /* 0x008fce0008000f00 */
.L_x_120:
[----:B-1----:R1:W2:Y:S02]  /*73c0*/  SYNCS.PHASECHK.TRANS64.TRYWAIT P0, [R0+URZ], R3 ;  /* 0x00000003000075a7 */ /* 0x0022a400080011ff */
[----:B--2---:R-:W-:Y:S05]  /*73d0*/  @!P0 NANOSLEEP.SYNCS 0x989680 ;  /* 0x009896800000895d */ /* 0x004fea0003900000 */
[----:B------:R-:W2:Y:S02]  /*73e0*/  @!P0 SYNCS.PHASECHK.TRANS64 P0, [R0+URZ], R3 ;  /* 0x00000003000085a7 */ /* 0x000ea400080010ff */
[----:B--2---:R-:W-:Y:S05]  /*73f0*/  @!P0 BRA `(.L_x_120) ;  /* 0xfffffffc00f08947 */ /* 0x004fea000383ffff */
[----:B------:R-:W-:Y:S05]  /*7400*/  BRA `(.L_x_121) ;  /* 0xffffffb000a87947 */ /* 0x000fea000383ffff */
.L_x_45:
[----:B---3--:R-:W-:-:S07]  /*7410*/  MOV R0, UR5 ;  /* 0x0000000500007c02 */ /* 0x008fce0008000f00 */
.L_x_122:
[----:B-1----:R1:W2:Y:S02]  /*7420*/  SYNCS.PHASECHK.TRANS64.TRYWAIT P0, [R0+URZ], R3 ;  /* 0x00000003000075a7 */ /* 0x0022a400080011ff */
[----:B--2---:R-:W-:Y:S05]  /*7430*/  @!P0 NANOSLEEP.SYNCS 0x989680 ;  /* 0x009896800000895d */ /* 0x004fea0003900000 */
[----:B------:R-:W2:Y:S02]  /*7440*/  @!P0 SYNCS.PHASECHK.TRANS64 P0, [R0+URZ], R3 ;  /* 0x00000003000085a7 */ /* 0x000ea400080010ff */
[----:B--2---:R-:W-:Y:S05]  /*7450*/  @!P0 BRA `(.L_x_122) ;  /* 0xfffffffc00f08947 */ /* 0x004fea000383ffff */
[----:B------:R-:W-:Y:S05]  /*7460*/  BRA `(.L_x_123) ;  /* 0xffffffb000b47947 */ /* 0x000fea000383ffff */
.L_x_46:
[----:B---3--:R-:W-:-:S07]  /*7470*/  MOV R0, UR5 ;  /* 0x0000000500007c02 */ /* 0x008fce0008000f00 */
.L_x_124:
[----:B-1----:R1:W2:Y:S02]  /*7480*/  SYNCS.PHASECHK.TRANS64.TRYWAIT P0, [R0+URZ], R3 ;  /* 0x00000003000075a7 */ /* 0x0022a400080011ff */
[----:B--2---:R-:W-:Y:S05]  /*7490*/  @!P0 NANOSLEEP.SYNCS 0x989680 ;  /* 0x009896800000895d */ /* 0x004fea0003900000 */
[----:B------:R-:W2:Y:S02]  /*74a0*/  @!P0 SYNCS.PHASECHK.TRANS64 P0, [R0+URZ], R3 ;  /* 0x00000003000085a7 */ /* 0x000ea400080010ff */
[----:B--2---:R-:W-:Y:S05]  /*74b0*/  @!P0 BRA `(.L_x_124) ;  /* 0xfffffffc00f08947 */ /* 0x004fea000383ffff */
[----:B------:R-:W-:Y:S05]  /*74c0*/  BRA `(.L_x_125) ;  /* 0xffffffb000c07947 */ /* 0x000fea000383ffff */
.L_x_49:
[----:B-1----:R1:W2:Y:S02]  /*74d0*/  SYNCS.PHASECHK.TRANS64.TRYWAIT P0, [R0+URZ+0xd0], R5 ;  /* 0x0000d005000075a7 */ /* 0x0022a400080011ff */
[----:B--2---:R-:W-:Y:S05]  /*74e0*/  @!P0 NANOSLEEP.SYNCS 0x989680 ;  /* 0x009896800000895d */ /* 0x004fea0003900000 */
[----:B------:R-:W2:Y:S02]  /*74f0*/  @!P0 SYNCS.PHASECHK.TRANS64 P0, [R0+URZ+0xd0], R5 ;  /* 0x0000d005000085a7 */ /* 0x000ea400080010ff */
[----:B--2---:R-:W-:Y:S05]  /*7500*/  @!P0 BRA `(.L_x_49) ;  /* 0xfffffffc00f08947 */ /* 0x004fea000383ffff */
[----:B------:R-:W-:Y:S05]  /*7510*/  BRA `(.L_x_126) ;  /* 0xffffffb400207947 */ /* 0x000fea000383ffff */
.L_x_50:
[----:B------:R-:W-:-:S07]  /*7520*/  MOV R0, UR5 ;  /* 0x0000000500007c02 */ /* 0x000fce0008000f00 */
.L_x_127:
[----:B-1----:R1:W2:Y:S02]  /*7530*/  SYNCS.PHASECHK.TRANS64.TRYWAIT P0, [R0+URZ+0x80], R7 ;  /* 0x00008007000075a7 */ /* 0x0022a400080011ff */
[----:B--2---:R-:W-:Y:S05]  /*7540*/  @!P0 NANOSLEEP.SYNCS 0x989680 ;  /* 0x009896800000895d */ /* 0x004fea0003900000 */
[----:B------:R-:W2:Y:S02]  /*7550*/  @!P0 SYNCS.PHASECHK.TRANS64 P0, [R0+URZ+0x80], R7 ;  /* 0x00008007000085a7 */ /* 0x000ea400080010ff */
[----:B--2---:R-:W-:Y:S05]  /*7560*/  @!P0 BRA `(.L_x_127) ;  /* 0xfffffffc00f08947 */ /* 0x004fea000383ffff */
[----:B------:R-:W-:Y:S05]  /*7570*/  BRA `(.L_x_128) ;  /* 0xffffffb400307947 */ /* 0x000fea000383ffff */
.L_x_51:
[----:B-1----:R1:W2:Y:S02]  /*7580*/  SYNCS.PHASECHK.TRANS64.TRYWAIT P1, [R0+URZ+0x70], R5 ;  /* 0x00007005000075a7 */ /* 0x0022a400080211ff */
[----:B--2---:R-:W-:Y:S05]  /*7590*/  @!P1 NANOSLEEP.SYNCS 0x989680 ;  /* 0x009896800000995d */ /* 0x004fea0003900000 */
[----:B------:R-:W2:Y:S02]  /*75a0*/  @!P1 SYNCS.PHASECHK.TRANS64 P1, [R0+URZ+0x70], R5 ;  /* 0x00007005000095a7 */ /* 0x000ea400080210ff */
[----:B--2---:R-:W-:Y:S05]  /*75b0*/  @!P1 BRA `(.L_x_51) ;  /* 0xfffffffc00f09947 */ /* 0x004fea000383ffff */
[----:B------:R-:W-:Y:S05]  /*75c0*/  BRA `(.L_x_129) ;  /* 0xffffffb400607947 */ /* 0x000fea000383ffff */
.L_x_54:
[----:B------:R-:W-:-:S07]  /*75d0*/  MOV R0, UR5 ;  /* 0x0000000500007c02 */ /* 0x000fce0008000f00 */
.L_x_130:
[----:B-1----:R1:W2:Y:S02]  /*75e0*/  SYNCS.PHASECHK.TRANS64.TRYWAIT P0, [R0+URZ+0x80], R3 ;  /* 0x00008003000075a7 */ /* 0x0022a400080011ff */
[----:B--2---:R-:W-:Y:S05]  /*75f0*/  @!P0 NANOSLEEP.SYNCS 0x989680 ;  /* 0x009896800000895d */ /* 0x004fea0003900000 */
[----:B------:R-:W2:Y:S02]  /*7600*/  @!P0 SYNCS.PHASECHK.TRANS64 P0, [R0+URZ+0x80], R3 ;  /* 0x00008003000085a7 */ /* 0x000ea400080010ff */
[----:B--2---:R-:W-:Y:S05]  /*7610*/  @!P0 BRA `(.L_x_130) ;  /* 0xfffffffc00f08947 */ /* 0x004fea000383ffff */
[----:B------:R-:W-:Y:S05]  /*7620*/  BRA `(.L_x_53) ;  /* 0xffffffb400b47947 */ /* 0x000fea000383ffff */
.L_x_63:
[----:B-1----:R-:W-:-:S04]  /*7630*/  MOV R4, UR6 ;  /* 0x0000000600047c02 */ /* 0x002fc80008000f00 */
[----:B------:R1:W2:Y:S03]  /*7640*/  SYNCS.PHASECHK.TRANS64.TRYWAIT P0, [R4+URZ+0x8], R5 ;  /* 0x00000805040075a7 */ /* 0x0002a600080011ff */
[----:B--2---:R-:W-:Y:S05]  /*7650*/  @!P0 NANOSLEEP.SYNCS 0x989680 ;  /* 0x009896800000895d */ /* 0x004fea0003900000 */
[----:B------:R-:W2:Y:S02]  /*7660*/  @!P0 SYNCS.PHASECHK.TRANS64 P0, [R4+URZ+0x8], R5 ;  /* 0x00000805040085a7 */ /* 0x000ea400080010ff */
[----:B--2---:R-:W-:Y:S05]  /*7670*/  @!P0 BRA `(.L_x_63) ;  /* 0xfffffffc00ec8947 */ /* 0x004fea000383ffff */
[----:B------:R-:W-:Y:S05]  /*7680*/  BRA `(.L_x_62) ;  /* 0xffffffb800687947 */ /* 0x000fea000383ffff */
.L_x_65:
[----:B------:R-:W-:Y:S01]  /*7690*/  BSSY B0, `(.L_x_131) ;  /* 0x0000006000007945 */ /* 0x000fe20003800000 */
[----:B------:R-:W-:-:S07]  /*76a0*/  MOV R15, 0xffffffff ;  /* 0xffffffff000f7802 */ /* 0x000fce0000000f00 */
[----:B-1---5:R-:W-:Y:S05]  /*76b0*/  WARPSYNC.COLLECTIVE R15, `(.L_x_132) ;  /* 0x000000000f0c7348 */ /* 0x022fea0003c00000 */
[----:B------:R-:W-:Y:S02]  /*76c0*/  ELECT P6, UR79, PT ;  /* 0x00000000004f782f */ /* 0x000fe400038c0000 */
[----:B------:R-:W-:Y:S01]  /*76d0*/  MOV R14, UR79 ;  /* 0x0000004f000e7c02 */ /* 0x000fe20008000f00 */
[----:B-1---5:R-:W-:Y:S10]  /*76e0*/  ENDCOLLECTIVE ;  /* 0x000000000000791b */ /* 0x022ff40003800000 */
.L_x_132:
[----:B------:R-:W-:Y:S05]  /*76f0*/  BSYNC B0 ;  /* 0x0000000000007941 */ /* 0x000fea0003800000 */
.L_x_131:
[----:B------:R-:W-:Y:S05]  /*7700*/  BRA `(.L_x_133) ;  /* 0xffffffb800987947 */ /* 0x000fea000383ffff */
.L_x_67:
[----:B-1----:R-:W-:-:S04]  /*7710*/  MOV R2, UR6 ;  /* 0x0000000600027c02 */ /* 0x002fc80008000f00 */
[----:B------:R1:W2:Y:S03]  /*7720*/  SYNCS.PHASECHK.TRANS64.TRYWAIT P0, [R2+URZ+0x8], R3 ;  /* 0x00000803020075a7 */ /* 0x0002a600080011ff */
[----:B--2---:R-:W-:Y:S05]  /*7730*/  @!P0 NANOSLEEP.SYNCS 0x989680 ;  /* 0x009896800000895d */ /* 0x004fea0003900000 */
[----:B------:R-:W2:Y:S02]  /*7740*/  @!P0 SYNCS.PHASECHK.TRANS64 P0, [R2+URZ+0x8], R3 ;  /* 0x00000803020085a7 */ /* 0x000ea400080010ff */
[----:B--2---:R-:W-:Y:S05]  /*7750*/  @!P0 BRA `(.L_x_67) ;  /* 0xfffffffc00ec8947 */ /* 0x004fea000383ffff */
[----:B------:R-:W-:Y:S05]  /*7760*/  BRA `(.L_x_66) ;  /* 0xffffffb8009c7947 */ /* 0x000fea000383ffff */
.L_x_68:
[----:B-1----:R1:W2:Y:S02]  /*7770*/  SYNCS.PHASECHK.TRANS64.TRYWAIT P0, [R0+URZ+0x70], R5 ;  /* 0x00007005000075a7 */ /* 0x0022a400080011ff */
[----:B--2---:R-:W-:Y:S05]  /*7780*/  @!P0 NANOSLEEP.SYNCS 0x989680 ;  /* 0x009896800000895d */ /* 0x004fea0003900000 */
[----:B------:R-:W2:Y:S02]  /*7790*/  @!P0 SYNCS.PHASECHK.TRANS64 P0, [R0+URZ+0x70], R5 ;  /* 0x00007005000085a7 */ /* 0x000ea400080010ff */
[----:B--2---:R-:W-:Y:S05]  /*77a0*/  @!P0 BRA `(.L_x_68) ;  /* 0xfffffffc00f08947 */ /* 0x004fea000383ffff */
[----:B------:R-:W-:Y:S05]  /*77b0*/  BRA `(.L_x_134) ;  /* 0xffffffbc00787947 */ /* 0x000fea000383ffff */
.L_x_70:
[----:B------:R-:W-:-:S07]  /*77c0*/  MOV R0, UR10 ;  /* 0x0000000a00007c02 */ /* 0x000fce0008000f00 */
.L_x_135:
[----:B-1----:R1:W2:Y:S02]  /*77d0*/  SYNCS.PHASECHK.TRANS64.TRYWAIT P0, [R0+URZ+0xb0], R5 ;  /* 0x0000b005000075a7 */ /* 0x0022a400080011ff */
[----:B--2---:R-:W-:Y:S05]  /*77e0*/  @!P0 NANOSLEEP.SYNCS 0x989680 ;  /* 0x009896800000895d */ /* 0x004fea0003900000 */
[----:B------:R-:W2:Y:S02]  /*77f0*/  @!P0 SYNCS.PHASECHK.TRANS64 P0, [R0+URZ+0xb0], R5 ;  /* 0x0000b005000085a7 */ /* 0x000ea400080010ff */
[----:B--2---:R-:W-:Y:S05]  /*7800*/  @!P0 BRA `(.L_x_135) ;  /* 0xfffffffc00f08947 */ /* 0x004fea000383ffff */
[----:B------:R-:W-:Y:S05]  /*7810*/  BRA `(.L_x_136) ;  /* 0xffffffbc00c47947 */ /* 0x000fea000383ffff */
.L_x_73:
[----:B------:R-:W-:Y:S07]  /*7820*/  MOV R0, UR9 ;  /* 0x0000000900007c02 */ /* 0x000fee0008000f00 */
.L_x_137:
[----:B-1----:R1:W2:Y:S02]  /*7830*/  SYNCS.PHASECHK.TRANS64.TRYWAIT P0, [R0+URZ], R5 ;  /* 0x00000005000075a7 */ /* 0x0022a400080011ff */
[----:B--2---:R-:W-:Y:S05]  /*7840*/  @!P0 NANOSLEEP.SYNCS 0x989680 ;  /* 0x009896800000895d */ /* 0x004fea0003900000 */
[----:B------:R-:W2:Y:S02]  /*7850*/  @!P0 SYNCS.PHASECHK.TRANS64 P0, [R0+URZ], R5 ;  /* 0x00000005000085a7 */ /* 0x000ea400080010ff */
[----:B--2---:R-:W-:Y:S05]  /*7860*/  @!P0 BRA `(.L_x_137) ;  /* 0xfffffffc00f08947 */ /* 0x004fea000383ffff */
[----:B------:R-:W-:Y:S05]  /*7870*/  BRA `(.L_x_72) ;  /* 0xffffffbc00d87947 */ /* 0x000fea000383ffff */
.L_x_77:
[----:B-1----:R-:W-:-:S07]  /*7880*/  MOV R0, UR7 ;  /* 0x0000000700007c02 */ /* 0x002fce0008000f00 */
.L_x_138:
[----:B-1----:R1:W2:Y:S02]  /*7890*/  SYNCS.PHASECHK.TRANS64.TRYWAIT P0, [R0+URZ], R3 ;  /* 0x00000003000075a7 */ /* 0x0022a400080011ff */
[----:B--2---:R-:W-:Y:S05]  /*78a0*/  @!P0 NANOSLEEP.SYNCS 0x989680 ;  /* 0x009896800000895d */ /* 0x004fea0003900000 */
[----:B------:R-:W2:Y:S02]  /*78b0*/  @!P0 SYNCS.PHASECHK.TRANS64 P0, [R0+URZ], R3 ;  /* 0x00000003000085a7 */ /* 0x000ea400080010ff */
[----:B--2---:R-:W-:Y:S05]  /*78c0*/  @!P0 BRA `(.L_x_138) ;  /* 0xfffffffc00f08947 */ /* 0x004fea000383ffff */
[----:B------:R-:W-:Y:S05]  /*78d0*/  BRA `(.L_x_139) ;  /* 0xffffffc000a47947 */ /* 0x000fea000383ffff */
.L_x_78:
[----:B------:R-:W-:-:S07]  /*78e0*/  MOV R0, UR7 ;  /* 0x0000000700007c02 */ /* 0x000fce0008000f00 */
.L_x_140:
[----:B-1----:R1:W2:Y:S02]  /*78f0*/  SYNCS.PHASECHK.TRANS64.TRYWAIT P0, [R0+URZ], R3 ;  /* 0x00000003000075a7 */ /* 0x0022a400080011ff */
[----:B--2---:R-:W-:Y:S05]  /*7900*/  @!P0 NANOSLEEP.SYNCS 0x989680 ;  /* 0x009896800000895d */ /* 0x004fea0003900000 */
[----:B------:R-:W2:Y:S02]  /*7910*/  @!P0 SYNCS.PHASECHK.TRANS64 P0, [R0+URZ], R3 ;  /* 0x00000003000085a7 */ /* 0x000ea400080010ff */
[----:B--2---:R-:W-:Y:S05]  /*7920*/  @!P0 BRA `(.L_x_140) ;  /* 0xfffffffc00f08947 */ /* 0x004fea000383ffff */
[----:B------:R-:W-:Y:S05]  /*7930*/  BRA `(.L_x_141) ;  /* 0xffffffc000b07947 */ /* 0x000fea000383ffff */
.L_x_79:
[----:B------:R-:W-:-:S07]  /*7940*/  MOV R0, UR7 ;  /* 0x0000000700007c02 */ /* 0x000fce0008000f00 */
.L_x_142:
[----:B-1----:R1:W2:Y:S02]  /*7950*/  SYNCS.PHASECHK.TRANS64.TRYWAIT P0, [R0+URZ], R3 ;  /* 0x00000003000075a7 */ /* 0x0022a400080011ff */
[----:B--2---:R-:W-:Y:S05]  /*7960*/  @!P0 NANOSLEEP.SYNCS 0x989680 ;  /* 0x009896800000895d */ /* 0x004fea0003900000 */
[----:B------:R-:W2:Y:S02]  /*7970*/  @!P0 SYNCS.PHASECHK.TRANS64 P0, [R0+URZ], R3 ;  /* 0x00000003000085a7 */ /* 0x000ea400080010ff */
[----:B--2---:R-:W-:Y:S05]  /*7980*/  @!P0 BRA `(.L_x_142) ;  /* 0xfffffffc00f08947 */ /* 0x004fea000383ffff */
[----:B------:R-:W-:Y:S05]  /*7990*/  BRA `(.L_x_143) ;  /* 0xffffffc000bc7947 */ /* 0x000fea000383ffff */
.L_x_82:
[----:B------:R-:W-:-:S07]  /*79a0*/  MOV R0, UR8 ;  /* 0x0000000800007c02 */ /* 0x000fce0008000f00 */
.L_x_144:
[----:B-1----:R1:W2:Y:S02]  /*79b0*/  SYNCS.PHASECHK.TRANS64.TRYWAIT P1, [R0+URZ+0xf0], R3 ;  /* 0x0000f003000075a7 */ /* 0x0022a400080211ff */
[----:B--2---:R-:W-:Y:S05]  /*79c0*/  @!P1 NANOSLEEP.SYNCS 0x989680 ;  /* 0x009896800000995d */ /* 0x004fea0003900000 */
[----:B------:R-:W2:Y:S02]  /*79d0*/  @!P1 SYNCS.PHASECHK.TRANS64 P1, [R0+URZ+0xf0], R3 ;  /* 0x0000f003000095a7 */ /* 0x000ea400080210ff */
[----:B--2---:R-:W-:Y:S05]  /*79e0*/  @!P1 BRA `(.L_x_144) ;  /* 0xfffffffc00f09947 */ /* 0x004fea000383ffff */
[----:B------:R-:W-:Y:S05]  /*79f0*/  BRA `(.L_x_145) ;  /* 0xffffffc400087947 */ /* 0x000fea000383ffff */
.L_x_87:
[----:B--2---:R2:W4:Y:S02]  /*7a00*/  SYNCS.PHASECHK.TRANS64.TRYWAIT P0, [R0+URZ+0x70], R3 ;  /* 0x00007003000075a7 */ /* 0x00452400080011ff */
[----:B----4-:R-:W-:Y:S05]  /*7a10*/  @!P0 NANOSLEEP.SYNCS 0x989680 ;  /* 0x009896800000895d */ /* 0x010fea0003900000 */
[----:B------:R-:W4:Y:S02]  /*7a20*/  @!P0 SYNCS.PHASECHK.TRANS64 P0, [R0+URZ+0x70], R3 ;  /* 0x00007003000085a7 */ /* 0x000f2400080010ff */
[----:B----4-:R-:W-:Y:S05]  /*7a30*/  @!P0 BRA `(.L_x_87) ;  /* 0xfffffffc00f08947 */ /* 0x010fea000383ffff */
[----:B------:R-:W-:Y:S05]  /*7a40*/  BRA `(.L_x_146) ;  /* 0xffffffc8000c7947 */ /* 0x000fea000383ffff */
.L_x_90:
[----:B------:R-:W-:Y:S07]  /*7a50*/  MOV R0, UR6 ;  /* 0x0000000600007c02 */ /* 0x000fee0008000f00 */
.L_x_147:
[----:B--2---:R2:W4:Y:S02]  /*7a60*/  SYNCS.PHASECHK.TRANS64.TRYWAIT P0, [R0+URZ+0x68], R3 ;  /* 0x00006803000075a7 */ /* 0x00452400080011ff */
[----:B----4-:R-:W-:Y:S05]  /*7a70*/  @!P0 NANOSLEEP.SYNCS 0x989680 ;  /* 0x009896800000895d */ /* 0x010fea0003900000 */
[----:B------:R-:W4:Y:S02]  /*7a80*/  @!P0 SYNCS.PHASECHK.TRANS64 P0, [R0+URZ+0x68], R3 ;  /* 0x00006803000085a7 */ /* 0x000f2400080010ff */
[----:B----4-:R-:W-:Y:S05]  /*7a90*/  @!P0 BRA `(.L_x_147) ;  /* 0xfffffffc00f08947 */ /* 0x010fea000383ffff */
[----:B------:R-:W-:Y:S05]  /*7aa0*/  BRA `(.L_x_89) ;  /* 0xffffffc800f87947 */ /* 0x000fea000383ffff */
.L_x_93:
[----:B------:R-:W-:Y:S07]  /*7ab0*/  MOV R3, UR6 ;  /* 0x0000000600037c02 */ /* 0x000fee0008000f00 */
.L_x_148:
[----:B-1----:R1:W2:Y:S02]  /*7ac0*/  SYNCS.PHASECHK.TRANS64.TRYWAIT P2, [R3+URZ+0x58], R26 ;  /* 0x0000581a030075a7 */ /* 0x0022a400080411ff */
[----:B--2---:R-:W-:Y:S05]  /*7ad0*/  @!P2 NANOSLEEP.SYNCS 0x989680 ;  /* 0x009896800000a95d */ /* 0x004fea0003900000 */
[----:B------:R-:W2:Y:S02]  /*7ae0*/  @!P2 SYNCS.PHASECHK.TRANS64 P2, [R3+URZ+0x58], R26 ;  /* 0x0000581a0300a5a7 */ /* 0x000ea400080410ff */
[----:B--2---:R-:W-:Y:S05]  /*7af0*/  @!P2 BRA `(.L_x_148) ;  /* 0xfffffffc00f0a947 */ /* 0x004fea000383ffff */
[----:B------:R-:W-:Y:S05]  /*7b00*/  BRA `(.L_x_149) ;  /* 0xffffffcc008c7947 */ /* 0x000fea000383ffff */
.L_x_96:
[----:B--2---:R2:W3:Y:S02]  /*7b10*/  SYNCS.PHASECHK.TRANS64.TRYWAIT P0, [R0+URZ+0x70], R3 ;  /* 0x00007003000075a7 */ /* 0x0044e400080011ff */
[----:B---3--:R-:W-:Y:S05]  /*7b20*/  @!P0 NANOSLEEP.SYNCS 0x989680 ;  /* 0x009896800000895d */ /* 0x008fea0003900000 */
[----:B------:R-:W3:Y:S02]  /*7b30*/  @!P0 SYNCS.PHASECHK.TRANS64 P0, [R0+URZ+0x70], R3 ;  /* 0x00007003000085a7 */ /* 0x000ee400080010ff */
[----:B---3--:R-:W-:Y:S05]  /*7b40*/  @!P0 BRA `(.L_x_96) ;  /* 0xfffffffc00f08947 */ /* 0x008fea000383ffff */
[----:B------:R-:W-:Y:S05]  /*7b50*/  BRA `(.L_x_150) ;  /* 0xffffffd000ec7947 */ /* 0x000fea000383ffff */
.L_x_107:
[----:B-1----:R-:W-:Y:S04]  /*7b60*/  MOV R0, UR43 ;  /* 0x0000002b00007c02 */ /* 0x002fe80008000f00 */
[----:B------:R1:W2:Y:S03]  /*7b70*/  SYNCS.PHASECHK.TRANS64.TRYWAIT P1, [R0+URZ+0x50], R3 ;  /* 0x00005003000075a7 */ /* 0x0002a600080211ff */
[----:B--2---:R-:W-:Y:S05]  /*7b80*/  @!P1 NANOSLEEP.SYNCS 0x989680 ;  /* 0x009896800000995d */ /* 0x004fea0003900000 */
[----:B------:R-:W2:Y:S02]  /*7b90*/  @!P1 SYNCS.PHASECHK.TRANS64 P1, [R0+URZ+0x50], R3 ;  /* 0x00005003000095a7 */ /* 0x000ea400080210ff */
[----:B--2---:R-:W-:Y:S05]  /*7ba0*/  @!P1 BRA `(.L_x_107) ;  /* 0xfffffffc00ec9947 */ /* 0x004fea000383ffff */
[----:B------:R-:W-:Y:S05]  /*7bb0*/  BRA `(.L_x_106) ;  /* 0xffffffdc00e87947 */ /* 0x000fea000383ffff */
.L_x_109:
[----:B------:R1:W1:Y:S02]  /*7bc0*/  SYNCS.PHASECHK.TRANS64.TRYWAIT P1, [R187+URZ+0x90], R2 ;  /* 0x00009002bb0075a7 */ /* 0x00026400080211ff */
[----:B-1----:R-:W-:Y:S05]  /*7bd0*/  @!P1 NANOSLEEP.SYNCS 0x989680 ;  /* 0x009896800000995d */ /* 0x002fea0003900000 */
[----:B------:R-:W1:Y:S02]  /*7be0*/  @!P1 SYNCS.PHASECHK.TRANS64 P1, [R187+URZ+0x90], R2 ;  /* 0x00009002bb0095a7 */ /* 0x000e6400080210ff */
[----:B-1----:R-:W-:Y:S05]  /*7bf0*/  @!P1 BRA `(.L_x_109) ;  /* 0xfffffffc00f09947 */ /* 0x002fea000383ffff */
[----:B------:R-:W-:Y:S05]  /*7c00*/  BRA `(.L_x_108) ;  /* 0xffffffe0002c7947 */ /* 0x000fea000383ffff */
        .weak           $__internal_0_$__cuda_sm10x_tcgen05_guardrail_trap_col_being_dealloced_not_returned_by_alloc
        .type           $__internal_0_$__cuda_sm10x_tcgen05_guardrail_trap_col_being_dealloced_not_returned_by_alloc,@function
        .size           $__internal_0_$__cuda_sm10x_tcgen05_guardrail_trap_col_being_dealloced_not_returned_by_alloc,($__internal_1_$__cuda_sm10x_tcgen05_guardrail_trap_phase_invalid_during_alloc - $__internal_0_$__cuda_sm10x_tcgen05_guardrail_trap_col_being_dealloced_not_returned_by_alloc)
$__internal_0_$__cuda_sm10x_tcgen05_guardrail_trap_col_being_dealloced_not_returned_by_alloc:
[----:B------:R-:W-:Y:S05]  /*7c10*/  BPT.TRAP 0x1 ;  /* 0x000000040000795c */ /* 0x000fea0000300000 */
[----:B------:R-:W-:-:S04]  /*7c20*/  HFMA2 R3, -RZ, RZ, 0, 0 ;  /* 0x00000000ff037431 */ /* 0x000fc800000001ff */
[----:B------:R-:W-:Y:S05]  /*7c30*/  RET.REL.NODEC R2 `(_ZN7cutlass13device_kernelINS_4gemm6kernel13GemmUniversalIN4cute5tupleIJiiiiEEENS1_10collective13CollectiveMmaINS1_35MainloopSm100TmaUmmaWarpSpecializedILi5ELi2ELi4ENS5_IJNS4_1CILi2EEENSA_ILi1EEESC_EEEEENS5_IJNSA_ILi256EEENSA_ILi64EEESG_EEEaNS5_IJlSC_lEEEaSI_NS4_8TiledMMAINS4_8MMA_AtomIJNS4_21SM100_MMA_S8_2x1SM_SSIaaiLi256ELi64ELNS4_4UMMA5MajorE0ELSN_0ELNSM_8SaturateE0EEEEEENS4_6LayoutINS5_IJSC_SC_SC_EEENS5_IJNSA_ILi0EEEST_ST_EEEEENS5_IJNS4_10UnderscoreESW_SW_EEEEENS4_18SM100_TMA_2SM_LOADENS4_14ComposedLayoutINS4_7SwizzleILi2ELi4ELi3EEENS4_18smem_ptr_flag_bitsILi8EEENSR_INS5_IJNSA_ILi8EEESG_EEENS5_IJSG_SC_EEEEEEEvNS4_8identityESZ_S19_vS1A_EENS_8epilogue10collective18CollectiveEpilogueINS1C_23Sm100TmaWarpSpecializedILi1ELi1ELi64ELb0ELb0EEEJNS5_IJNSA_ILi128EEESG_SG_EEENS5_IJNSR_IS1H_SC_EENSR_ISG_SC_EEEEEaSI_aSI_NS1C_6fusion15FusionCallbacksIS1G_NS1M_17LinearCombinationIaiaiLNS_15FloatRoundStyleE2EEES1I_S1L_JEEENS4_5SM1004TMEM4LOAD26SM100_TMEM_LOAD_32dp32b64xENS4_13SM90_TMA_LOADES19_NS4_39AutoVectorizingCopyWithAssumedAlignmentILi128EEENS4_14SM90_TMA_STOREES19_S1Y_S1Y_EEEvvEEEEvNT_6ParamsE) ;  /* 0xffffff8002f07950 */ /* 0x000fea0003c3ffff */
        .weak           $__internal_1_$__cuda_sm10x_tcgen05_guardrail_trap_phase_invalid_during_alloc
        .type           $__internal_1_$__cuda_sm10x_tcgen05_guardrail_trap_phase_invalid_during_alloc,@function
        .size           $__internal_1_$__cuda_sm10x_tcgen05_guardrail_trap_phase_invalid_during_alloc,($__internal_2_$__cuda_sm10x_tcgen05_guardrail_trap_unallocated_columns_being_dealloced - $__internal_1_$__cuda_sm10x_tcgen05_guardrail_trap_phase_invalid_during_alloc)
$__internal_1_$__cuda_sm10x_tcgen05_guardrail_trap_phase_invalid_during_alloc:
[----:B------:R-:W-:Y:S05]  /*7c40*/  BPT.TRAP 0x1 ;  /* 0x000000040000795c */ /* 0x000fea0000300000 */
[----:B------:R-:W-:-:S04]  /*7c50*/  MOV R3, 0x0 ;  /* 0x0000000000037802 */ /* 0x000fc80000000f00 */
[----:B------:R-:W-:Y:S05]  /*7c60*/  RET.REL.NODEC R2 `(_ZN7cutlass13device_kernelINS_4gemm6kernel13GemmUniversalIN4cute5tupleIJiiiiEEENS1_10collective13CollectiveMmaINS1_35MainloopSm100TmaUmmaWarpSpecializedILi5ELi2ELi4ENS5_IJNS4_1CILi2EEENSA_ILi1EEESC_EEEEENS5_IJNSA_ILi256EEENSA_ILi64EEESG_EEEaNS5_IJlSC_lEEEaSI_NS4_8TiledMMAINS4_8MMA_AtomIJNS4_21SM100_MMA_S8_2x1SM_SSIaaiLi256ELi64ELNS4_4UMMA5MajorE0ELSN_0ELNSM_8SaturateE0EEEEEENS4_6LayoutINS5_IJSC_SC_SC_EEENS5_IJNSA_ILi0EEEST_ST_EEEEENS5_IJNS4_10UnderscoreESW_SW_EEEEENS4_18SM100_TMA_2SM_LOADENS4_14ComposedLayoutINS4_7SwizzleILi2ELi4ELi3EEENS4_18smem_ptr_flag_bitsILi8EEENSR_INS5_IJNSA_ILi8EEESG_EEENS5_IJSG_SC_EEEEEEEvNS4_8identityESZ_S19_vS1A_EENS_8epilogue10collective18CollectiveEpilogueINS1C_23Sm100TmaWarpSpecializedILi1ELi1ELi64ELb0ELb0EEEJNS5_IJNSA_ILi128EEESG_SG_EEENS5_IJNSR_IS1H_SC_EENSR_ISG_SC_EEEEEaSI_aSI_NS1C_6fusion15FusionCallbacksIS1G_NS1M_17LinearCombinationIaiaiLNS_15FloatRoundStyleE2EEES1I_S1L_JEEENS4_5SM1004TMEM4LOAD26SM100_TMEM_LOAD_32dp32b64xENS4_13SM90_TMA_LOADES19_NS4_39AutoVectorizingCopyWithAssumedAlignmentILi128EEENS4_14SM90_TMA_STOREES19_S1Y_S1Y_EEEvvEEEEvNT_6ParamsE) ;  /* 0xffffff8002e47950 */ /* 0x000fea0003c3ffff */
        .weak           $__internal_2_$__cuda_sm10x_tcgen05_guardrail_trap_unallocated_columns_being_dealloced
        .type           $__internal_2_$__cuda_sm10x_tcgen05_guardrail_trap_unallocated_columns_being_dealloced,@function
        .size           $__internal_2_$__cuda_sm10x_tcgen05_guardrail_trap_unallocated_columns_being_dealloced,(.L_x_152 - $__internal_2_$__cuda_sm10x_tcgen05_guardrail_trap_unallocated_columns_being_dealloced)
$__internal_2_$__cuda_sm10x_tcgen05_guardrail_trap_unallocated_columns_being_dealloced:
[----:B------:R-:W-:Y:S05]  /*7c70*/  BPT.TRAP 0x1 ;  /* 0x000000040000795c */ /* 0x000fea0000300000 */
[----:B------:R-:W-:-:S04]  /*7c80*/  HFMA2 R3, -RZ, RZ, 0, 0 ;  /* 0x00000000ff037431 */ /* 0x000fc800000001ff */
[----:B------:R-:W-:Y:S05]  /*7c90*/  RET.REL.NODEC R2 `(_ZN7cutlass13device_kernelINS_4gemm6kernel13GemmUniversalIN4cute5tupleIJiiiiEEENS1_10collective13CollectiveMmaINS1_35MainloopSm100TmaUmmaWarpSpecializedILi5ELi2ELi4ENS5_IJNS4_1CILi2EEENSA_ILi1EEESC_EEEEENS5_IJNSA_ILi256EEENSA_ILi64EEESG_EEEaNS5_IJlSC_lEEEaSI_NS4_8TiledMMAINS4_8MMA_AtomIJNS4_21SM100_MMA_S8_2x1SM_SSIaaiLi256ELi64ELNS4_4UMMA5MajorE0ELSN_0ELNSM_8SaturateE0EEEEEENS4_6LayoutINS5_IJSC_SC_SC_EEENS5_IJNSA_ILi0EEEST_ST_EEEEENS5_IJNS4_10UnderscoreESW_SW_EEEEENS4_18SM100_TMA_2SM_LOADENS4_14ComposedLayoutINS4_7SwizzleILi2ELi4ELi3EEENS4_18smem_ptr_flag_bitsILi8EEENSR_INS5_IJNSA_ILi8EEESG_EEENS5_IJSG_SC_EEEEEEEvNS4_8identityESZ_S19_vS1A_EENS_8epilogue10collective18CollectiveEpilogueINS1C_23Sm100TmaWarpSpecializedILi1ELi1ELi64ELb0ELb0EEEJNS5_IJNSA_ILi128EEESG_SG_EEENS5_IJNSR_IS1H_SC_EENSR_ISG_SC_EEEEEaSI_aSI_NS1C_6fusion15FusionCallbacksIS1G_NS1M_17LinearCombinationIaiaiLNS_15FloatRoundStyleE2EEES1I_S1L_JEEENS4_5SM1004TMEM4LOAD26SM100_TMEM_LOAD_32dp32b64xENS4_13SM90_TMA_LOADES19_NS4_39AutoVectorizingCopyWithAssumedAlignmentILi128EEENS4_14SM90_TMA_STOREES19_S1Y_S1Y_EEEvvEEEEvNT_6ParamsE) ;  /* 0xffffff8002d87950 */ /* 0x000fea0003c3ffff */
.L_x_151:
[----:B------:R-:W-:-:S00]  /*7ca0*/  BRA `(.L_x_151) ;  /* 0xfffffffc00fc7947 */ /* 0x000fc0000383ffff */
[----:B------:R-:W-:-:S00]  /*7cb0*/  NOP ;  /* 0x0000000000007918 */ /* 0x000fc00000000000 */
        /* <DEDUP_REMOVED lines=12> */
.L_x_152:


//--------------------- .nv.global.init           --------------------------
	.section	.nv.global.init,"aw",@progbits
.nv.global.init:
	.type		$str$27,@object
	.size		$str$27,($str$28 - $str$27)
$str$27:
        /*0000*/ 	.byte	0x28, 0x61, 0x64, 0x64, 0x72, 0x65, 0x73, 0x73, 0x20, 0x26, 0x20, 0x6d, 0x61, 0x73, 0x6b, 0x29
        /*0010*/ 	.byte	0x20, 0x3d, 0x3d, 0x20, 0x30, 0x00
	.type		$str$28,@object
	.size		$str$28,($str$26 - $str$28)
$str$28:
        /*0016*/ 	.byte	0x2f, 0x74, 0x6d, 0x70, 0x2f, 0x63, 0x75, 0x74, 0x6c, 0x61, 0x73, 0x73, 0x5f, 0x73, 0x77, 0x65
        /*0026*/ 	.byte	0x65, 0x70, 0x5f, 0x73, 0x72, 0x63, 0x2f, 0x69, 0x6e, 0x63, 0x6c, 0x75, 0x64, 0x65, 0x2f, 0x63
        /*0036*/ 	.byte	0x75, 0x74, 0x65, 0x2f, 0x70, 0x6f, 0x69, 0x6e, 0x74, 0x65, 0x72, 0x5f, 0x66, 0x6c, 0x61, 0x67
        /*0046*/ 	.byte	0x67, 0x65, 0x64, 0x2e, 0x68, 0x70, 0x70, 0x00
	.type		$str$26,@object
	.size		$str$26,($str$25 - $str$26)
$str$26:
        /*004e*/ 	.byte	0x2f, 0x74, 0x6d, 0x70, 0x2f, 0x63, 0x75, 0x74, 0x6c, 0x61, 0x73, 0x73, 0x5f, 0x73, 0x77, 0x65
        /*005e*/ 	.byte	0x65, 0x70, 0x5f, 0x73, 0x72, 0x63, 0x2f, 0x69, 0x6e, 0x63, 0x6c, 0x75, 0x64, 0x65, 0x2f, 0x63
        /*006e*/ 	.byte	0x75, 0x74, 0x65, 0x2f, 0x61, 0x74, 0x6f, 0x6d, 0x2f, 0x63, 0x6f, 0x70, 0x79, 0x5f, 0x74, 0x72
        /*007e*/ 	.byte	0x61, 0x69, 0x74, 0x73, 0x5f, 0x73, 0x6d, 0x31, 0x30, 0x30, 0x2e, 0x68, 0x70, 0x70, 0x00
	.type		$str$25,@object
	.size		$str$25,(__unnamed_1 - $str$25)
$str$25:
        /*008d*/ 	.byte	0x28, 0x28, 0x75, 0x69, 0x6e, 0x74, 0x33, 0x32, 0x5f, 0x74, 0x28, 0x74, 0x68, 0x72, 0x65, 0x61
        /*009d*/ 	.byte	0x64, 0x49, 0x64, 0x78, 0x2e, 0x78, 0x29, 0x20, 0x2f, 0x20, 0x33, 0x32, 0x29, 0x20, 0x25, 0x20
        /*00ad*/ 	.byte	0x34, 0x29, 0x20, 0x3d, 0x3d, 0x20, 0x28, 0x28, 0x28, 0x74, 0x6d, 0x65, 0x6d, 0x5f, 0x61, 0x64
        /*00bd*/ 	.byte	0x64, 0x72, 0x20, 0x3e, 0x3e, 0x20, 0x31, 0x36, 0x29, 0x20, 0x2f, 0x20, 0x33, 0x32, 0x29, 0x20
        /*00cd*/ 	.byte	0x25, 0x20, 0x34, 0x29, 0x00
	.type		__unnamed_1,@object
	.size		__unnamed_1,(__unnamed_2 - __unnamed_1)
__unnamed_1:
        /*00d2*/ 	.byte	0x61, 0x75, 0x74, 0x6f, 0x20, 0x63, 0x75, 0x74, 0x65, 0x3a, 0x3a, 0x61, 0x73, 0x5f, 0x70, 0x6f
        /* <DEDUP_REMOVED lines=24> */
        /*0262*/ 	.byte	0x5d, 0x00
	.type		__unnamed_2,@object
	.size		__unnamed_2,(.L_2 - __unnamed_2)
__unnamed_2:
        /* <DEDUP_REMOVED lines=42> */
        /*0504*/ 	.byte	0x43, 0x3c, 0x30, 0x3e, 0x3e, 0x3e, 0x3e, 0x5d, 0x00
.L_2:


//--------------------- .nv.shared._ZN7cutlass13device_kernelINS_4gemm6kernel13GemmUniversalIN4cute5tupleIJiiiiEEENS1_10collective13CollectiveMmaINS1_35MainloopSm100TmaUmmaWarpSpecializedILi5ELi2ELi4ENS5_IJNS4_1CILi2EEENSA_ILi1EEESC_EEEEENS5_IJNSA_ILi256EEENSA_ILi64EEESG_EEEaNS5_IJlSC_lEEEaSI_NS4_8TiledMMAINS4_8MMA_AtomIJNS4_21SM100_MMA_S8_2x1SM_SSIaaiLi256ELi64ELNS4_4UMMA5MajorE0ELSN_0ELNSM_8SaturateE0EEEEEENS4_6LayoutINS5_IJSC_SC_SC_EEENS5_IJNSA_ILi0EEEST_ST_EEEEENS5_IJNS4_10UnderscoreESW_SW_EEEEENS4_18SM100_TMA_2SM_LOADENS4_14ComposedLayoutINS4_7SwizzleILi2ELi4ELi3EEENS4_18smem_ptr_flag_bitsILi8EEENSR_INS5_IJNSA_ILi8EEESG_EEENS5_IJSG_SC_EEEEEEEvNS4_8identityESZ_S19_vS1A_EENS_8epilogue10collective18CollectiveEpilogueINS1C_23Sm100TmaWarpSpecializedILi1ELi1ELi64ELb0ELb0EEEJNS5_IJNSA_ILi128EEESG_SG_EEENS5_IJNSR_IS1H_SC_EENSR_ISG_SC_EEEEEaSI_aSI_NS1C_6fusion15FusionCallbacksIS1G_NS1M_17LinearCombinationIaiaiLNS_15FloatRoundStyleE2EEES1I_S1L_JEEENS4_5SM1004TMEM4LOAD26SM100_TMEM_LOAD_32dp32b64xENS4_13SM90_TMA_LOADES19_NS4_39AutoVectorizingCopyWithAssumedAlignmentILi128EEENS4_14SM90_TMA_STOREES19_S1Y_S1Y_EEEvvEEEEvNT_6ParamsE --------------------------
	.section	.nv.shared._ZN7cutlass13device_kernelINS_4gemm6kernel13GemmUniversalIN4cute5tupleIJiiiiEEENS1_10collective13CollectiveMmaINS1_35MainloopSm100TmaUmmaWarpSpecializedILi5ELi2ELi4ENS5_IJNS4_1CILi2EEENSA_ILi1EEESC_EEEEENS5_IJNSA_ILi256EEENSA_ILi64EEESG_EEEaNS5_IJlSC_lEEEaSI_NS4_8TiledMMAINS4_8MMA_AtomIJNS4_21SM100_MMA_S8_2x1SM_SSIaaiLi256ELi64ELNS4_4UMMA5MajorE0ELSN_0ELNSM_8SaturateE0EEEEEENS4_6LayoutINS5_IJSC_SC_SC_EEENS5_IJNSA_ILi0EEEST_ST_EEEEENS5_IJNS4_10UnderscoreESW_SW_EEEEENS4_18SM100_TMA_2SM_LOADENS4_14ComposedLayoutINS4_7SwizzleILi2ELi4ELi3EEENS4_18smem_ptr_flag_bitsILi8EEENSR_INS5_IJNSA_ILi8EEESG_EEENS5_IJSG_SC_EEEEEEEvNS4_8identityESZ_S19_vS1A_EENS_8epilogue10collective18CollectiveEpilogueINS1C_23Sm100TmaWarpSpecializedILi1ELi1ELi64ELb0ELb0EEEJNS5_IJNSA_ILi128EEESG_SG_EEENS5_IJNSR_IS1H_SC_EENSR_ISG_SC_EEEEEaSI_aSI_NS1C_6fusion15FusionCallbacksIS1G_NS1M_17LinearCombinationIaiaiLNS_15FloatRoundStyleE2EEES1I_S1L_JEEENS4_5SM1004TMEM4LOAD26SM100_TMEM_LOAD_32dp32b64xENS4_13SM90_TMA_LOADES19_NS4_39AutoVectorizingCopyWithAssumedAlignmentILi128EEENS4_14SM90_TMA_STOREES19_S1Y_S1Y_EEEvvEEEEvNT_6ParamsE,"aw",@nobits
	.sectionflags	@""
	.align	16
	.zero		1024


//--------------------- .nv.shared.reserved.0     --------------------------
	.section	.nv.shared.reserved.0,"aw",@nobits
	.weak		__nv_reservedSMEM_offset_0_alias
	.size		__nv_reservedSMEM_offset_0_alias, 0, 64
	.other		__nv_reservedSMEM_offset_0_alias,@"STO_CUDA_RESERVED_SHARED STV_DEFAULT"
__nv_reservedSMEM_offset_0_alias:
	.zero		0
.nv.shared.reserved.0:
	.zero		64
	.weak		__nv_reservedSMEM_tcgen05_partition
	.type		__nv_reservedSMEM_tcgen05_partition,@object
	.size		__nv_reservedSMEM_tcgen05_partition,(.L_0 - __nv_reservedSMEM_tcgen05_partition)
__nv_reservedSMEM_tcgen05_partition:
	.zero		32
.L_0:


//--------------------- .nv.global                --------------------------
	.section	.nv.global,"aw",@nobits
.nv.global:
	.type		_ZN40_INTERNAL_fe1ba7b1_4_k_cu_6b26f962_105014cute1_E,@object
	.size		_ZN40_INTERNAL_fe1ba7b1_4_k_cu_6b26f962_105014cute1_E,(_ZN40_INTERNAL_fe1ba7b1_4_k_cu_6b26f962_105014cuda3std3__45__cpo6cbeginE - _ZN40_INTERNAL_fe1ba7b1_4_k_cu_6b26f962_105014cute1_E)
_ZN40_INTERNAL_fe1ba7b1_4_k_cu_6b26f962_105014cute1_E:
	.zero		1
	.type		_ZN40_INTERNAL_fe1ba7b1_4_k_cu_6b26f962_105014cuda3std3__45__cpo6cbeginE,@object
	.size		_ZN40_INTERNAL_fe1ba7b1_4_k_cu_6b26f962_105014cuda3std3__45__cpo6cbeginE,(_ZN40_INTERNAL_fe1ba7b1_4_k_cu_6b26f962_105014cuda3std3__48in_placeE - _ZN40_INTERNAL_fe1ba7b1_4_k_cu_6b26f962_105014cuda3std3__45__cpo6cbeginE)
_ZN40_INTERNAL_fe1ba7b1_4_k_cu_6b26f962_105014cuda3std3__45__cpo6cbeginE:
	.zero		1
	.type		_ZN40_INTERNAL_fe1ba7b1_4_k_cu_6b26f962_105014cuda3std3__48in_placeE,@object
	.size		_ZN40_INTERNAL_fe1ba7b1_4_k_cu_6b26f962_105014cuda3std3__48in_placeE,(_ZN40_INTERNAL_fe1ba7b1_4_k_cu_6b26f962_105014cuda3std6ranges3__45__cpo9iter_moveE - _ZN40_INTERNAL_fe1ba7b1_4_k_cu_6b26f962_105014cuda3std3__48in_placeE)
_ZN40_INTERNAL_fe1ba7b1_4_k_cu_6b26f962_105014cuda3std3__48in_placeE:
	.zero		1
	.type		_ZN40_INTERNAL_fe1ba7b1_4_k_cu_6b26f962_105014cuda3std6ranges3__45__cpo9iter_moveE,@object
	.size		_ZN40_INTERNAL_fe1ba7b1_4_k_cu_6b26f962_105014cuda3std6ranges3__45__cpo9iter_moveE,(_ZN40_INTERNAL_fe1ba7b1_4_k_cu_6b26f962_105014cuda3std3__45__cpo5beginE - _ZN40_INTERNAL_fe1ba7b1_4_k_cu_6b26f962_105014cuda3std6ranges3__45__cpo9iter_moveE)
_ZN40_INTERNAL_fe1ba7b1_4_k_cu_6b26f962_105014cuda3std6ranges3__45__cpo9iter_moveE:
	.zero		1
	.type		_ZN40_INTERNAL_fe1ba7b1_4_k_cu_6b26f962_105014cuda3std3__45__cpo5beginE,@object
	.size		_ZN40_INTERNAL_fe1ba7b1_4_k_cu_6b26f962_105014cuda3std3__45__cpo5beginE,(_ZN40_INTERNAL_fe1ba7b1_4_k_cu_6b26f962_105014cuda3std3__442_GLOBAL__N__fe1ba7b1_4_k_cu_6b26f962_105016ignoreE - _ZN40_INTERNAL_fe1ba7b1_4_k_cu_6b26f962_105014cuda3std3__45__cpo5beginE)
_ZN40_INTERNAL_fe1ba7b1_4_k_cu_6b26f962_105014cuda3std3__45__cpo5beginE:
	.zero		1
	.type		_ZN40_INTERNAL_fe1ba7b1_4_k_cu_6b26f962_105014cuda3std3__442_GLOBAL__N__fe1ba7b1_4_k_cu_6b26f962_105016ignoreE,@object
	.size		_ZN40_INTERNAL_fe1ba7b1_4_k_cu_6b26f962_105014cuda3std3__442_GLOBAL__N__fe1ba7b1_4_k_cu_6b26f962_105016ignoreE,(_ZN40_INTERNAL_fe1ba7b1_4_k_cu_6b26f962_105014cute7productE - _ZN40_INTERNAL_fe1ba7b1_4_k_cu_6b26f962_105014cuda3std3__442_GLOBAL__N__fe1ba7b1_4_k_cu_6b26f962_105016ignoreE)
_ZN40_INTERNAL_fe1ba7b1_4_k_cu_6b26f962_105014cuda3std3__442_GLOBAL__N__fe1ba7b1_4_k_cu_6b26f962_105016ignoreE:
	.zero		1
	.type		_ZN40_INTERNAL_fe1ba7b1_4_k_cu_6b26f962_105014cute7productE,@object
	.size		_ZN40_INTERNAL_fe1ba7b1_4_k_cu_6b26f962_105014cute7productE,(_ZN40_INTERNAL_fe1ba7b1_4_k_cu_6b26f962_105014cuda3std3__45__cpo3endE - _ZN40_INTERNAL_fe1ba7b1_4_k_cu_6b26f962_105014cute7productE)
_ZN40_INTERNAL_fe1ba7b1_4_k_cu_6b26f962_105014cute7productE:
	.zero		1
	.type		_ZN40_INTERNAL_fe1ba7b1_4_k_cu_6b26f962_105014cuda3std3__45__cpo3endE,@object
	.size		_ZN40_INTERNAL_fe1ba7b1_4_k_cu_6b26f962_105014cuda3std3__45__cpo3endE,(_ZN40_INTERNAL_fe1ba7b1_4_k_cu_6b26f962_105014cuda3std3__419piecewise_constructE - _ZN40_INTERNAL_fe1ba7b1_4_k_cu_6b26f962_105014cuda3std3__45__cpo3endE)
_ZN40_INTERNAL_fe1ba7b1_4_k_cu_6b26f962_105014cuda3std3__45__cpo3endE:
	.zero		1
	.type		_ZN40_INTERNAL_fe1ba7b1_4_k_cu_6b26f962_105014cuda3std3__419piecewise_constructE,@object
	.size		_ZN40_INTERNAL_fe1ba7b1_4_k_cu_6b26f962_105014cuda3std3__419piecewise_constructE,(_ZN40_INTERNAL_fe1ba7b1_4_k_cu_6b26f962_105014cuda3std3__45__cpo4cendE - _ZN40_INTERNAL_fe1ba7b1_4_k_cu_6b26f962_105014cuda3std3__419piecewise_constructE)
_ZN40_INTERNAL_fe1ba7b1_4_k_cu_6b26f962_105014cuda3std3__419piecewise_constructE:
	.zero		1
	.type		_ZN40_INTERNAL_fe1ba7b1_4_k_cu_6b26f962_105014cuda3std3__45__cpo4cendE,@object
	.size		_ZN40_INTERNAL_fe1ba7b1_4_k_cu_6b26f962_105014cuda3std3__45__cpo4cendE,(_ZN40_INTERNAL_fe1ba7b1_4_k_cu_6b26f962_105014cuda3std6ranges3__45__cpo4swapE - _ZN40_INTERNAL_fe1ba7b1_4_k_cu_6b26f962_105014cuda3std3__45__cpo4cendE)
_ZN40_INTERNAL_fe1ba7b1_4_k_cu_6b26f962_105014cuda3std3__45__cpo4cendE:
	.zero		1
	.type		_ZN40_INTERNAL_fe1ba7b1_4_k_cu_6b26f962_105014cuda3std6ranges3__45__cpo4swapE,@object
	.size		_ZN40_INTERNAL_fe1ba7b1_4_k_cu_6b26f962_105014cuda3std6ranges3__45__cpo4swapE,(.L_10 - _ZN40_INTERNAL_fe1ba7b1_4_k_cu_6b26f962_105014cuda3std6ranges3__45__cpo4swapE)
_ZN40_INTERNAL_fe1ba7b1_4_k_cu_6b26f962_105014cuda3std6ranges3__45__cpo4swapE:
	.zero		1
.L_10:


//--------------------- .nv.constant0._ZN7cutlass13device_kernelINS_4gemm6kernel13GemmUniversalIN4cute5tupleIJiiiiEEENS1_10collective13CollectiveMmaINS1_35MainloopSm100TmaUmmaWarpSpecializedILi5ELi2ELi4ENS5_IJNS4_1CILi2EEENSA_ILi1EEESC_EEEEENS5_IJNSA_ILi256EEENSA_ILi64EEESG_EEEaNS5_IJlSC_lEEEaSI_NS4_8TiledMMAINS4_8MMA_AtomIJNS4_21SM100_MMA_S8_2x1SM_SSIaaiLi256ELi64ELNS4_4UMMA5MajorE0ELSN_0ELNSM_8SaturateE0EEEEEENS4_6LayoutINS5_IJSC_SC_SC_EEENS5_IJNSA_ILi0EEEST_ST_EEEEENS5_IJNS4_10UnderscoreESW_SW_EEEEENS4_18SM100_TMA_2SM_LOADENS4_14ComposedLayoutINS4_7SwizzleILi2ELi4ELi3EEENS4_18smem_ptr_flag_bitsILi8EEENSR_INS5_IJNSA_ILi8EEESG_EEENS5_IJSG_SC_EEEEEEEvNS4_8identityESZ_S19_vS1A_EENS_8epilogue10collective18CollectiveEpilogueINS1C_23Sm100TmaWarpSpecializedILi1ELi1ELi64ELb0ELb0EEEJNS5_IJNSA_ILi128EEESG_SG_EEENS5_IJNSR_IS1H_SC_EENSR_ISG_SC_EEEEEaSI_aSI_NS1C_6fusion15FusionCallbacksIS1G_NS1M_17LinearCombinationIaiaiLNS_15FloatRoundStyleE2EEES1I_S1L_JEEENS4_5SM1004TMEM4LOAD26SM100_TMEM_LOAD_32dp32b64xENS4_13SM90_TMA_LOADES19_NS4_39AutoVectorizingCopyWithAssumedAlignmentILi128EEENS4_14SM90_TMA_STOREES19_S1Y_S1Y_EEEvvEEEEvNT_6ParamsE --------------------------
	.section	.nv.constant0._ZN7cutlass13device_kernelINS_4gemm6kernel13GemmUniversalIN4cute5tupleIJiiiiEEENS1_10collective13CollectiveMmaINS1_35MainloopSm100TmaUmmaWarpSpecializedILi5ELi2ELi4ENS5_IJNS4_1CILi2EEENSA_ILi1EEESC_EEEEENS5_IJNSA_ILi256EEENSA_ILi64EEESG_EEEaNS5_IJlSC_lEEEaSI_NS4_8TiledMMAINS4_8MMA_AtomIJNS4_21SM100_MMA_S8_2x1SM_SSIaaiLi256ELi64ELNS4_4UMMA5MajorE0ELSN_0ELNSM_8SaturateE0EEEEEENS4_6LayoutINS5_IJSC_SC_SC_EEENS5_IJNSA_ILi0EEEST_ST_EEEEENS5_IJNS4_10UnderscoreESW_SW_EEEEENS4_18SM100_TMA_2SM_LOADENS4_14ComposedLayoutINS4_7SwizzleILi2ELi4ELi3EEENS4_18smem_ptr_flag_bitsILi8EEENSR_INS5_IJNSA_ILi8EEESG_EEENS5_IJSG_SC_EEEEEEEvNS4_8identityESZ_S19_vS1A_EENS_8epilogue10collective18CollectiveEpilogueINS1C_23Sm100TmaWarpSpecializedILi1ELi1ELi64ELb0ELb0EEEJNS5_IJNSA_ILi128EEESG_SG_EEENS5_IJNSR_IS1H_SC_EENSR_ISG_SC_EEEEEaSI_aSI_NS1C_6fusion15FusionCallbacksIS1G_NS1M_17LinearCombinationIaiaiLNS_15FloatRoundStyleE2EEES1I_S1L_JEEENS4_5SM1004TMEM4LOAD26SM100_TMEM_LOAD_32dp32b64xENS4_13SM90_TMA_LOADES19_NS4_39AutoVectorizingCopyWithAssumedAlignmentILi128EEENS4_14SM90_TMA_STOREES19_S1Y_S1Y_EEEvvEEEEvNT_6ParamsE,"a",@progbits
	.sectionflags	@""
	.align	4
.nv.constant0._ZN7cutlass13device_kernelINS_4gemm6kernel13GemmUniversalIN4cute5tupleIJiiiiEEENS1_10collective13CollectiveMmaINS1_35MainloopSm100TmaUmmaWarpSpecializedILi5ELi2ELi4ENS5_IJNS4_1CILi2EEENSA_ILi1EEESC_EEEEENS5_IJNSA_ILi256EEENSA_ILi64EEESG_EEEaNS5_IJlSC_lEEEaSI_NS4_8TiledMMAINS4_8MMA_AtomIJNS4_21SM100_MMA_S8_2x1SM_SSIaaiLi256ELi64ELNS4_4UMMA5MajorE0ELSN_0ELNSM_8SaturateE0EEEEEENS4_6LayoutINS5_IJSC_SC_SC_EEENS5_IJNSA_ILi0EEEST_ST_EEEEENS5_IJNS4_10UnderscoreESW_SW_EEEEENS4_18SM100_TMA_2SM_LOADENS4_14ComposedLayoutINS4_7SwizzleILi2ELi4ELi3EEENS4_18smem_ptr_flag_bitsILi8EEENSR_INS5_IJNSA_ILi8EEESG_EEENS5_IJSG_SC_EEEEEEEvNS4_8identityESZ_S19_vS1A_EENS_8epilogue10collective18CollectiveEpilogueINS1C_23Sm100TmaWarpSpecializedILi1ELi1ELi64ELb0ELb0EEEJNS5_IJNSA_ILi128EEESG_SG_EEENS5_IJNSR_IS1H_SC_EENSR_ISG_SC_EEEEEaSI_aSI_NS1C_6fusion15FusionCallbacksIS1G_NS1M_17LinearCombinationIaiaiLNS_15FloatRoundStyleE2EEES1I_S1L_JEEENS4_5SM1004TMEM4LOAD26SM100_TMEM_LOAD_32dp32b64xENS4_13SM90_TMA_LOADES19_NS4_39AutoVectorizingCopyWithAssumedAlignmentILi128EEENS4_14SM90_TMA_STOREES19_S1Y_S1Y_EEEvvEEEEvNT_6ParamsE:
	.zero		2944


//--------------------- SYMBOLS --------------------------

	.type		.nv.reservedSmem.offset0,@object
	.size		.nv.reservedSmem.offset0,0x4
	.type		.nv.reservedSmem.cap,@object
	.size		.nv.reservedSmem.cap,0x4
	.type		__assertfail,@function
